







.version 7.0
.target sm_75
.address_size 64



.visible .entry _Z4initPiS_S_ii(
.param .u64 _Z4initPiS_S_ii_param_0,
.param .u64 _Z4initPiS_S_ii_param_1,
.param .u64 _Z4initPiS_S_ii_param_2,
.param .u32 _Z4initPiS_S_ii_param_3,
.param .u32 _Z4initPiS_S_ii_param_4
)
{
.reg .pred %p<2>;
.reg .b32 %r<8>;
.reg .b64 %rd<11>;


ld.param.u64 %rd1, [_Z4initPiS_S_ii_param_0];
ld.param.u64 %rd2, [_Z4initPiS_S_ii_param_1];
ld.param.u64 %rd3, [_Z4initPiS_S_ii_param_2];
ld.param.u32 %r2, [_Z4initPiS_S_ii_param_3];
mov.u32 %r3, %ntid.x;
mov.u32 %r4, %ctaid.x;
mov.u32 %r5, %tid.x;
mad.lo.s32 %r1, %r4, %r3, %r5;
setp.ge.s32	%p1, %r1, %r2;
@%p1 bra BB0_2;

cvta.to.global.u64 %rd4, %rd2;
mul.wide.s32 %rd5, %r1, 4;
add.s64 %rd6, %rd4, %rd5;
mov.u32 %r6, -1;
st.global.u32 [%rd6], %r6;
cvta.to.global.u64 %rd7, %rd3;
add.s64 %rd8, %rd7, %rd5;
st.global.u32 [%rd8], %r6;
cvta.to.global.u64 %rd9, %rd1;
add.s64 %rd10, %rd9, %rd5;
mov.u32 %r7, 0;
st.global.u32 [%rd10], %r7;

BB0_2:
ret;
}


.visible .entry _Z4mis1PiS_S_S_S_S_S_ii(
.param .u64 _Z4mis1PiS_S_S_S_S_S_ii_param_0,
.param .u64 _Z4mis1PiS_S_S_S_S_S_ii_param_1,
.param .u64 _Z4mis1PiS_S_S_S_S_S_ii_param_2,
.param .u64 _Z4mis1PiS_S_S_S_S_S_ii_param_3,
.param .u64 _Z4mis1PiS_S_S_S_S_S_ii_param_4,
.param .u64 _Z4mis1PiS_S_S_S_S_S_ii_param_5,
.param .u64 _Z4mis1PiS_S_S_S_S_S_ii_param_6,
.param .u32 _Z4mis1PiS_S_S_S_S_S_ii_param_7,
.param .u32 _Z4mis1PiS_S_S_S_S_S_ii_param_8
)
{
.reg .pred %p<17>;
.reg .b32 %r<89>;
.reg .b64 %rd<58>;


ld.param.u64 %rd8, [_Z4mis1PiS_S_S_S_S_S_ii_param_0];
ld.param.u64 %rd11, [_Z4mis1PiS_S_S_S_S_S_ii_param_1];
ld.param.u64 %rd12, [_Z4mis1PiS_S_S_S_S_S_ii_param_2];
ld.param.u64 %rd13, [_Z4mis1PiS_S_S_S_S_S_ii_param_4];
ld.param.u64 %rd9, [_Z4mis1PiS_S_S_S_S_S_ii_param_5];
ld.param.u64 %rd10, [_Z4mis1PiS_S_S_S_S_S_ii_param_6];
ld.param.u32 %r42, [_Z4mis1PiS_S_S_S_S_S_ii_param_7];
ld.param.u32 %r71, [_Z4mis1PiS_S_S_S_S_S_ii_param_8];
cvta.to.global.u64 %rd1, %rd12;
cvta.to.global.u64 %rd2, %rd11;
cvta.to.global.u64 %rd3, %rd13;
mov.u32 %r44, %ctaid.x;
mov.u32 %r45, %ntid.x;
mov.u32 %r46, %tid.x;
mad.lo.s32 %r1, %r44, %r45, %r46;
setp.ge.s32	%p1, %r1, %r42;
@%p1 bra BB1_29;

mul.wide.s32 %rd14, %r1, 4;
add.s64 %rd15, %rd3, %rd14;
ld.global.u32 %r47, [%rd15];
setp.ne.s32	%p2, %r47, -1;
@%p2 bra BB1_29;

cvta.to.global.u64 %rd16, %rd8;
cvta.to.global.u64 %rd17, %rd10;
mov.u32 %r48, 1;
st.global.u32 [%rd17], %r48;
add.s64 %rd4, %rd16, %rd14;
ld.global.u32 %r2, [%rd4];
add.s32 %r49, %r1, 1;
setp.ge.s32	%p3, %r49, %r42;
@%p3 bra BB1_4;

ld.global.u32 %r71, [%rd4+4];

BB1_4:
mov.u32 %r83, 99999999;
setp.le.s32	%p4, %r71, %r2;
@%p4 bra BB1_28;

sub.s32 %r5, %r71, %r2;
and.b32 %r6, %r5, 3;
setp.eq.s32	%p5, %r6, 0;
mov.u32 %r83, 0;
mov.u32 %r77, 99999999;
@%p5 bra BB1_17;

setp.eq.s32	%p6, %r6, 1;
mov.u32 %r77, 99999999;
@%p6 bra BB1_14;

setp.eq.s32	%p7, %r6, 2;
mov.u32 %r77, 99999999;
@%p7 bra BB1_11;

mul.wide.s32 %rd19, %r2, 4;
add.s64 %rd20, %rd2, %rd19;
ld.global.u32 %r7, [%rd20];
mul.wide.s32 %rd21, %r7, 4;
add.s64 %rd22, %rd3, %rd21;
ld.global.u32 %r56, [%rd22];
mov.u32 %r77, 99999999;
setp.ne.s32	%p8, %r56, -1;
@%p8 bra BB1_10;

add.s64 %rd24, %rd1, %rd21;
ld.global.u32 %r57, [%rd24];
mov.u32 %r58, 99999999;
min.s32 %r77, %r57, %r58;

BB1_10:
add.s32 %r2, %r2, 1;

BB1_11:
mul.wide.s32 %rd25, %r2, 4;
add.s64 %rd26, %rd2, %rd25;
ld.global.u32 %r13, [%rd26];
mul.wide.s32 %rd27, %r13, 4;
add.s64 %rd28, %rd3, %rd27;
ld.global.u32 %r59, [%rd28];
setp.ne.s32	%p9, %r59, -1;
@%p9 bra BB1_13;

add.s64 %rd30, %rd1, %rd27;
ld.global.u32 %r60, [%rd30];
min.s32 %r77, %r60, %r77;

BB1_13:
add.s32 %r2, %r2, 1;

BB1_14:
mul.wide.s32 %rd31, %r2, 4;
add.s64 %rd32, %rd2, %rd31;
ld.global.u32 %r19, [%rd32];
mul.wide.s32 %rd33, %r19, 4;
add.s64 %rd34, %rd3, %rd33;
ld.global.u32 %r61, [%rd34];
setp.ne.s32	%p10, %r61, -1;
@%p10 bra BB1_16;

add.s64 %rd36, %rd1, %rd33;
ld.global.u32 %r62, [%rd36];
min.s32 %r77, %r62, %r77;

BB1_16:
add.s32 %r2, %r2, 1;
mov.u32 %r83, %r77;

BB1_17:
setp.lt.u32	%p11, %r5, 4;
@%p11 bra BB1_28;

mul.wide.s32 %rd37, %r2, 4;
add.s64 %rd57, %rd2, %rd37;
mov.u32 %r83, %r77;

BB1_19:
ld.global.u32 %r28, [%rd57];
mul.wide.s32 %rd38, %r28, 4;
add.s64 %rd39, %rd3, %rd38;
ld.global.u32 %r63, [%rd39];
setp.ne.s32	%p12, %r63, -1;
@%p12 bra BB1_21;

add.s64 %rd41, %rd1, %rd38;
ld.global.u32 %r64, [%rd41];
min.s32 %r83, %r64, %r83;

BB1_21:
ld.global.u32 %r31, [%rd57+4];
mul.wide.s32 %rd42, %r31, 4;
add.s64 %rd43, %rd3, %rd42;
ld.global.u32 %r65, [%rd43];
setp.ne.s32	%p13, %r65, -1;
@%p13 bra BB1_23;

add.s64 %rd45, %rd1, %rd42;
ld.global.u32 %r66, [%rd45];
min.s32 %r83, %r66, %r83;

BB1_23:
ld.global.u32 %r34, [%rd57+8];
mul.wide.s32 %rd46, %r34, 4;
add.s64 %rd47, %rd3, %rd46;
ld.global.u32 %r67, [%rd47];
setp.ne.s32	%p14, %r67, -1;
@%p14 bra BB1_25;

add.s64 %rd49, %rd1, %rd46;
ld.global.u32 %r68, [%rd49];
min.s32 %r83, %r68, %r83;

BB1_25:
ld.global.u32 %r37, [%rd57+12];
mul.wide.s32 %rd50, %r37, 4;
add.s64 %rd51, %rd3, %rd50;
ld.global.u32 %r69, [%rd51];
setp.ne.s32	%p15, %r69, -1;
@%p15 bra BB1_27;

add.s64 %rd53, %rd1, %rd50;
ld.global.u32 %r70, [%rd53];
min.s32 %r83, %r70, %r83;

BB1_27:
add.s32 %r2, %r2, 4;
setp.lt.s32	%p16, %r2, %r71;
add.s64 %rd57, %rd57, 16;
@%p16 bra BB1_19;

BB1_28:
cvta.to.global.u64 %rd54, %rd9;
add.s64 %rd56, %rd54, %rd14;
st.global.u32 [%rd56], %r83;

BB1_29:
ret;
}


.visible .entry _Z4mis2PiS_S_S_S_S_S_ii(
.param .u64 _Z4mis2PiS_S_S_S_S_S_ii_param_0,
.param .u64 _Z4mis2PiS_S_S_S_S_S_ii_param_1,
.param .u64 _Z4mis2PiS_S_S_S_S_S_ii_param_2,
.param .u64 _Z4mis2PiS_S_S_S_S_S_ii_param_3,
.param .u64 _Z4mis2PiS_S_S_S_S_S_ii_param_4,
.param .u64 _Z4mis2PiS_S_S_S_S_S_ii_param_5,
.param .u64 _Z4mis2PiS_S_S_S_S_S_ii_param_6,
.param .u32 _Z4mis2PiS_S_S_S_S_S_ii_param_7,
.param .u32 _Z4mis2PiS_S_S_S_S_S_ii_param_8
)
{
.reg .pred %p<18>;
.reg .b32 %r<52>;
.reg .b64 %rd<62>;


ld.param.u64 %rd9, [_Z4mis2PiS_S_S_S_S_S_ii_param_0];
ld.param.u64 %rd13, [_Z4mis2PiS_S_S_S_S_S_ii_param_1];
ld.param.u64 %rd10, [_Z4mis2PiS_S_S_S_S_S_ii_param_2];
ld.param.u64 %rd11, [_Z4mis2PiS_S_S_S_S_S_ii_param_3];
ld.param.u64 %rd14, [_Z4mis2PiS_S_S_S_S_S_ii_param_4];
ld.param.u64 %rd15, [_Z4mis2PiS_S_S_S_S_S_ii_param_5];
ld.param.u64 %rd12, [_Z4mis2PiS_S_S_S_S_S_ii_param_6];
ld.param.u32 %r22, [_Z4mis2PiS_S_S_S_S_S_ii_param_7];
ld.param.u32 %r47, [_Z4mis2PiS_S_S_S_S_S_ii_param_8];
cvta.to.global.u64 %rd1, %rd15;
cvta.to.global.u64 %rd2, %rd13;
cvta.to.global.u64 %rd3, %rd14;
mov.u32 %r24, %ctaid.x;
mov.u32 %r25, %ntid.x;
mov.u32 %r26, %tid.x;
mad.lo.s32 %r1, %r24, %r25, %r26;
setp.ge.s32	%p1, %r1, %r22;
@%p1 bra BB2_29;

cvta.to.global.u64 %rd16, %rd10;
mul.wide.s32 %rd17, %r1, 4;
add.s64 %rd18, %rd16, %rd17;
cvta.to.global.u64 %rd19, %rd12;
add.s64 %rd20, %rd19, %rd17;
ld.global.u32 %r27, [%rd20];
ld.global.u32 %r28, [%rd18];
setp.gt.s32	%p2, %r28, %r27;
@%p2 bra BB2_29;

add.s64 %rd4, %rd3, %rd17;
ld.global.u32 %r29, [%rd4];
setp.ne.s32	%p3, %r29, -1;
@%p3 bra BB2_29;

cvta.to.global.u64 %rd22, %rd9;
cvta.to.global.u64 %rd23, %rd11;
add.s64 %rd25, %rd23, %rd17;
mov.u32 %r30, 2;
st.global.u32 [%rd25], %r30;
add.s64 %rd5, %rd22, %rd17;
ld.global.u32 %r2, [%rd5];
add.s32 %r31, %r1, 1;
setp.ge.s32	%p4, %r31, %r22;
@%p4 bra BB2_5;

ld.global.u32 %r47, [%rd5+4];

BB2_5:
mov.u32 %r32, -2;
st.global.u32 [%rd4], %r32;
setp.le.s32	%p5, %r47, %r2;
@%p5 bra BB2_29;

sub.s32 %r5, %r47, %r2;
and.b32 %r6, %r5, 3;
setp.eq.s32	%p6, %r6, 0;
@%p6 bra BB2_18;

setp.eq.s32	%p7, %r6, 1;
@%p7 bra BB2_15;

setp.eq.s32	%p8, %r6, 2;
@%p8 bra BB2_12;

mul.wide.s32 %rd26, %r2, 4;
add.s64 %rd27, %rd2, %rd26;
ld.global.u32 %r7, [%rd27];
mul.wide.s32 %rd28, %r7, 4;
add.s64 %rd29, %rd3, %rd28;
ld.global.u32 %r33, [%rd29];
setp.ne.s32	%p9, %r33, -1;
@%p9 bra BB2_11;

add.s64 %rd31, %rd1, %rd28;
st.global.u32 [%rd31], %r32;

BB2_11:
add.s32 %r2, %r2, 1;

BB2_12:
mul.wide.s32 %rd32, %r2, 4;
add.s64 %rd33, %rd2, %rd32;
ld.global.u32 %r10, [%rd33];
mul.wide.s32 %rd34, %r10, 4;
add.s64 %rd35, %rd3, %rd34;
ld.global.u32 %r35, [%rd35];
setp.ne.s32	%p10, %r35, -1;
@%p10 bra BB2_14;

add.s64 %rd37, %rd1, %rd34;
st.global.u32 [%rd37], %r32;

BB2_14:
add.s32 %r2, %r2, 1;

BB2_15:
mul.wide.s32 %rd38, %r2, 4;
add.s64 %rd39, %rd2, %rd38;
ld.global.u32 %r13, [%rd39];
mul.wide.s32 %rd40, %r13, 4;
add.s64 %rd41, %rd3, %rd40;
ld.global.u32 %r37, [%rd41];
setp.ne.s32	%p11, %r37, -1;
@%p11 bra BB2_17;

add.s64 %rd43, %rd1, %rd40;
st.global.u32 [%rd43], %r32;

BB2_17:
add.s32 %r2, %r2, 1;

BB2_18:
setp.lt.u32	%p12, %r5, 4;
@%p12 bra BB2_29;

mul.wide.s32 %rd44, %r2, 4;
add.s64 %rd61, %rd2, %rd44;

BB2_20:
ld.global.u32 %r17, [%rd61];
mul.wide.s32 %rd45, %r17, 4;
add.s64 %rd46, %rd3, %rd45;
ld.global.u32 %r39, [%rd46];
setp.ne.s32	%p13, %r39, -1;
@%p13 bra BB2_22;

add.s64 %rd48, %rd1, %rd45;
st.global.u32 [%rd48], %r32;

BB2_22:
ld.global.u32 %r18, [%rd61+4];
mul.wide.s32 %rd49, %r18, 4;
add.s64 %rd50, %rd3, %rd49;
ld.global.u32 %r41, [%rd50];
setp.ne.s32	%p14, %r41, -1;
@%p14 bra BB2_24;

add.s64 %rd52, %rd1, %rd49;
st.global.u32 [%rd52], %r32;

BB2_24:
ld.global.u32 %r19, [%rd61+8];
mul.wide.s32 %rd53, %r19, 4;
add.s64 %rd54, %rd3, %rd53;
ld.global.u32 %r43, [%rd54];
setp.ne.s32	%p15, %r43, -1;
@%p15 bra BB2_26;

add.s64 %rd56, %rd1, %rd53;
st.global.u32 [%rd56], %r32;

BB2_26:
ld.global.u32 %r20, [%rd61+12];
mul.wide.s32 %rd57, %r20, 4;
add.s64 %rd58, %rd3, %rd57;
ld.global.u32 %r45, [%rd58];
setp.ne.s32	%p16, %r45, -1;
@%p16 bra BB2_28;

add.s64 %rd60, %rd1, %rd57;
st.global.u32 [%rd60], %r32;

BB2_28:
add.s32 %r2, %r2, 4;
setp.lt.s32	%p17, %r2, %r47;
add.s64 %rd61, %rd61, 16;
@%p17 bra BB2_20;

BB2_29:
ret;
}


.visible .entry _Z4mis3PiS_i(
.param .u64 _Z4mis3PiS_i_param_0,
.param .u64 _Z4mis3PiS_i_param_1,
.param .u32 _Z4mis3PiS_i_param_2
)
{
.reg .pred %p<3>;
.reg .b32 %r<8>;
.reg .b64 %rd<9>;


ld.param.u64 %rd1, [_Z4mis3PiS_i_param_0];
ld.param.u64 %rd2, [_Z4mis3PiS_i_param_1];
ld.param.u32 %r2, [_Z4mis3PiS_i_param_2];
mov.u32 %r3, %ctaid.x;
mov.u32 %r4, %ntid.x;
mov.u32 %r5, %tid.x;
mad.lo.s32 %r1, %r3, %r4, %r5;
setp.ge.s32	%p1, %r1, %r2;
@%p1 bra BB3_3;

cvta.to.global.u64 %rd3, %rd1;
mul.wide.s32 %rd4, %r1, 4;
add.s64 %rd5, %rd3, %rd4;
ld.global.u32 %r6, [%rd5];
setp.ne.s32	%p2, %r6, -2;
@%p2 bra BB3_3;

cvta.to.global.u64 %rd6, %rd2;
add.s64 %rd8, %rd6, %rd4;
mov.u32 %r7, -2;
st.global.u32 [%rd8], %r7;

BB3_3:
ret;
}




// ===== COMPILED SASS (sm_100) =====

	.target	sm_100

	.elftype	@"ET_EXEC"


//--------------------- .note.nv.tkinfo           --------------------------
	.section	.note.nv.tkinfo,"",@"SHT_NOTE"
	.sectionflags	@"SHF_NOTE_NV_TKINFO"
	.tkinfo
        /*0018*/ 	.word	0x00000002
        /*0030*/ 	.string	""
        /*0030*/ 	.string	"ptxas"
        /*0030*/ 	.string	"Cuda compilation tools, release 13.0, V13.0.88"
        /*0030*/ 	.string	"Build cuda_13.0.r13.0/compiler.36424714_0"
        /*0030*/ 	.string	"-arch sm_100 "



//--------------------- .note.nv.cuinfo           --------------------------
	.section	.note.nv.cuinfo,"",@"SHT_NOTE"
	.sectionflags	@"SHF_NOTE_NV_CUINFO"
        /*0018*/ 	.short	0x0002
        /*001a*/ 	.short	0x004b
        /*001c*/ 	.short	0x0082
	.zero		2


//--------------------- .nv.info                  --------------------------
	.section	.nv.info,"",@"SHT_CUDA_INFO"
	.align	4


	//----- nvinfo : EIATTR_REGCOUNT
	.align		4
        /*0000*/ 	.byte	0x04, 0x2f
        /*0002*/ 	.short	(.L_1 - .L_0)
	.align		4
.L_0:
        /*0004*/ 	.word	index@(_Z4initPiS_S_ii)
        /*0008*/ 	.word	0x0000000e


	//----- nvinfo : EIATTR_FRAME_SIZE
	.align		4
.L_1:
        /*000c*/ 	.byte	0x04, 0x11
        /*000e*/ 	.short	(.L_3 - .L_2)
	.align		4
.L_2:
        /*0010*/ 	.word	index@(_Z4initPiS_S_ii)
        /*0014*/ 	.word	0x00000000


	//----- nvinfo : EIATTR_REGCOUNT
	.align		4
.L_3:
        /*0018*/ 	.byte	0x04, 0x2f
        /*001a*/ 	.short	(.L_5 - .L_4)
	.align		4
.L_4:
        /*001c*/ 	.word	index@(_Z4mis1PiS_S_S_S_S_S_ii)
        /*0020*/ 	.word	0x00000022


	//----- nvinfo : EIATTR_FRAME_SIZE
	.align		4
.L_5:
        /*0024*/ 	.byte	0x04, 0x11
        /*0026*/ 	.short	(.L_7 - .L_6)
	.align		4
.L_6:
        /*0028*/ 	.word	index@(_Z4mis1PiS_S_S_S_S_S_ii)
        /*002c*/ 	.word	0x00000000


	//----- nvinfo : EIATTR_REGCOUNT
	.align		4
.L_7:
        /*0030*/ 	.byte	0x04, 0x2f
        /*0032*/ 	.short	(.L_9 - .L_8)
	.align		4
.L_8:
        /*0034*/ 	.word	index@(_Z4mis2PiS_S_S_S_S_S_ii)
        /*0038*/ 	.word	0x00000018


	//----- nvinfo : EIATTR_FRAME_SIZE
	.align		4
.L_9:
        /*003c*/ 	.byte	0x04, 0x11
        /*003e*/ 	.short	(.L_11 - .L_10)
	.align		4
.L_10:
        /*0040*/ 	.word	index@(_Z4mis2PiS_S_S_S_S_S_ii)
        /*0044*/ 	.word	0x00000000


	//----- nvinfo : EIATTR_REGCOUNT
	.align		4
.L_11:
        /*0048*/ 	.byte	0x04, 0x2f
        /*004a*/ 	.short	(.L_13 - .L_12)
	.align		4
.L_12:
        /*004c*/ 	.word	index@(_Z4mis3PiS_i)
        /*0050*/ 	.word	0x0000000a


	//----- nvinfo : EIATTR_FRAME_SIZE
	.align		4
.L_13:
        /*0054*/ 	.byte	0x04, 0x11
        /*0056*/ 	.short	(.L_15 - .L_14)
	.align		4
.L_14:
        /*0058*/ 	.word	index@(_Z4mis3PiS_i)
        /*005c*/ 	.word	0x00000000


	//----- nvinfo : EIATTR_MIN_STACK_SIZE
	.align		4
.L_15:
        /*0060*/ 	.byte	0x04, 0x12
        /*0062*/ 	.short	(.L_17 - .L_16)
	.align		4
.L_16:
        /*0064*/ 	.word	index@(_Z4mis3PiS_i)
        /*0068*/ 	.word	0x00000000


	//----- nvinfo : EIATTR_MIN_STACK_SIZE
	.align		4
.L_17:
        /*006c*/ 	.byte	0x04, 0x12
        /*006e*/ 	.short	(.L_19 - .L_18)
	.align		4
.L_18:
        /*0070*/ 	.word	index@(_Z4mis2PiS_S_S_S_S_S_ii)
        /*0074*/ 	.word	0x00000000


	//----- nvinfo : EIATTR_MIN_STACK_SIZE
	.align		4
.L_19:
        /*0078*/ 	.byte	0x04, 0x12
        /*007a*/ 	.short	(.L_21 - .L_20)
	.align		4
.L_20:
        /*007c*/ 	.word	index@(_Z4mis1PiS_S_S_S_S_S_ii)
        /*0080*/ 	.word	0x00000000


	//----- nvinfo : EIATTR_MIN_STACK_SIZE
	.align		4
.L_21:
        /*0084*/ 	.byte	0x04, 0x12
        /*0086*/ 	.short	(.L_23 - .L_22)
	.align		4
.L_22:
        /*0088*/ 	.word	index@(_Z4initPiS_S_ii)
        /*008c*/ 	.word	0x00000000
.L_23:


//--------------------- .nv.compat                --------------------------
	.section	.nv.compat,"",@"SHT_CUDA_COMPAT_INFO"
	.align	4
        /*0000*/ 	.byte	0x02, 0x09, 0x00, 0x00, 0x02, 0x02, 0x01, 0x00, 0x02, 0x05, 0x05, 0x00, 0x03, 0x07, 0x01, 0x01
        /*0010*/ 	.byte	0x02, 0x03, 0x00, 0x00, 0x02, 0x06, 0x01, 0x00, 0x04, 0x0b, 0x08, 0x00, 0x09, 0x00, 0x00, 0x00
        /*0020*/ 	.byte	0x00, 0x00, 0x00, 0x00


//--------------------- .nv.info._Z4mis3PiS_i     --------------------------
	.section	.nv.info._Z4mis3PiS_i,"",@"SHT_CUDA_INFO"
	.sectionflags	@""
	.align	4


	//----- nvinfo : EIATTR_CUDA_API_VERSION
	.align		4
        /*0000*/ 	.byte	0x04, 0x37
        /*0002*/ 	.short	(.L_25 - .L_24)
.L_24:
        /*0004*/ 	.word	0x00000082


	//----- nvinfo : EIATTR_KPARAM_INFO
	.align		4
.L_25:
        /*0008*/ 	.byte	0x04, 0x17
        /*000a*/ 	.short	(.L_27 - .L_26)
.L_26:
        /*000c*/ 	.word	0x00000000
        /*0010*/ 	.short	0x0002
        /*0012*/ 	.short	0x0010
        /*0014*/ 	.byte	0x00, 0xf0, 0x11, 0x00


	//----- nvinfo : EIATTR_KPARAM_INFO
	.align		4
.L_27:
        /*0018*/ 	.byte	0x04, 0x17
        /*001a*/ 	.short	(.L_29 - .L_28)
.L_28:
        /*001c*/ 	.word	0x00000000
        /*0020*/ 	.short	0x0001
        /*0022*/ 	.short	0x0008
        /*0024*/ 	.byte	0x00, 0xf0, 0x21, 0x00


	//----- nvinfo : EIATTR_KPARAM_INFO
	.align		4
.L_29:
        /*0028*/ 	.byte	0x04, 0x17
        /*002a*/ 	.short	(.L_31 - .L_30)
.L_30:
        /*002c*/ 	.word	0x00000000
        /*0030*/ 	.short	0x0000
        /*0032*/ 	.short	0x0000
        /*0034*/ 	.byte	0x00, 0xf0, 0x21, 0x00


	//----- nvinfo : EIATTR_SPARSE_MMA_MASK
	.align		4
.L_31:
        /*0038*/ 	.byte	0x03, 0x50
        /*003a*/ 	.short	0x0000


	//----- nvinfo : EIATTR_MAXREG_COUNT
	.align		4
        /*003c*/ 	.byte	0x03, 0x1b
        /*003e*/ 	.short	0x00ff


	//----- nvinfo : EIATTR_MERCURY_ISA_VERSION
	.align		4
        /*0040*/ 	.byte	0x03, 0x5f
        /*0042*/ 	.short	0x0101


	//----- nvinfo : EIATTR_VRC_CTA_INIT_COUNT
	.align		4
        /*0044*/ 	.byte	0x02, 0x4a
	.zero		1
	.zero		1


	//----- nvinfo : EIATTR_EXIT_INSTR_OFFSETS
	.align		4
        /*0048*/ 	.byte	0x04, 0x1c
        /*004a*/ 	.short	(.L_33 - .L_32)


	//   ....[0]....
.L_32:
        /*004c*/ 	.word	0x00000070


	//   ....[1]....
        /*0050*/ 	.word	0x000000d0


	//   ....[2]....
        /*0054*/ 	.word	0x00000120


	//----- nvinfo : EIATTR_CBANK_PARAM_SIZE
	.align		4
.L_33:
        /*0058*/ 	.byte	0x03, 0x19
        /*005a*/ 	.short	0x0014


	//----- nvinfo : EIATTR_PARAM_CBANK
	.align		4
        /*005c*/ 	.byte	0x04, 0x0a
        /*005e*/ 	.short	(.L_35 - .L_34)
	.align		4
.L_34:
        /*0060*/ 	.word	index@(.nv.constant0._Z4mis3PiS_i)
        /*0064*/ 	.short	0x0380
        /*0066*/ 	.short	0x0014


	//----- nvinfo : EIATTR_SW_WAR
	.align		4
.L_35:
        /*0068*/ 	.byte	0x04, 0x36
        /*006a*/ 	.short	(.L_37 - .L_36)
.L_36:
        /*006c*/ 	.word	0x00000008
.L_37:


//--------------------- .nv.info._Z4mis2PiS_S_S_S_S_S_ii --------------------------
	.section	.nv.info._Z4mis2PiS_S_S_S_S_S_ii,"",@"SHT_CUDA_INFO"
	.sectionflags	@""
	.align	4


	//----- nvinfo : EIATTR_CUDA_API_VERSION
	.align		4
        /*0000*/ 	.byte	0x04, 0x37
        /*0002*/ 	.short	(.L_39 - .L_38)
.L_38:
        /*0004*/ 	.word	0x00000082


	//----- nvinfo : EIATTR_KPARAM_INFO
	.align		4
.L_39:
        /*0008*/ 	.byte	0x04, 0x17
        /*000a*/ 	.short	(.L_41 - .L_40)
.L_40:
        /*000c*/ 	.word	0x00000000
        /*0010*/ 	.short	0x0008
        /*0012*/ 	.short	0x003c
        /*0014*/ 	.byte	0x00, 0xf0, 0x11, 0x00


	//----- nvinfo : EIATTR_KPARAM_INFO
	.align		4
.L_41:
        /*0018*/ 	.byte	0x04, 0x17
        /*001a*/ 	.short	(.L_43 - .L_42)
.L_42:
        /*001c*/ 	.word	0x00000000
        /*0020*/ 	.short	0x0007
        /*0022*/ 	.short	0x0038
        /*0024*/ 	.byte	0x00, 0xf0, 0x11, 0x00


	//----- nvinfo : EIATTR_KPARAM_INFO
	.align		4
.L_43:
        /*0028*/ 	.byte	0x04, 0x17
        /*002a*/ 	.short	(.L_45 - .L_44)
.L_44:
        /*002c*/ 	.word	0x00000000
        /*0030*/ 	.short	0x0006
        /*0032*/ 	.short	0x0030
        /*0034*/ 	.byte	0x00, 0xf0, 0x21, 0x00


	//----- nvinfo : EIATTR_KPARAM_INFO
	.align		4
.L_45:
        /*0038*/ 	.byte	0x04, 0x17
        /*003a*/ 	.short	(.L_47 - .L_46)
.L_46:
        /*003c*/ 	.word	0x00000000
        /*0040*/ 	.short	0x0005
        /*0042*/ 	.short	0x0028
        /*0044*/ 	.byte	0x00, 0xf0, 0x21, 0x00


	//----- nvinfo : EIATTR_KPARAM_INFO
	.align		4
.L_47:
        /*0048*/ 	.byte	0x04, 0x17
        /*004a*/ 	.short	(.L_49 - .L_48)
.L_48:
        /*004c*/ 	.word	0x00000000
        /*0050*/ 	.short	0x0004
        /*0052*/ 	.short	0x0020
        /*0054*/ 	.byte	0x00, 0xf0, 0x21, 0x00


	//----- nvinfo : EIATTR_KPARAM_INFO
	.align		4
.L_49:
        /*0058*/ 	.byte	0x04, 0x17
        /*005a*/ 	.short	(.L_51 - .L_50)
.L_50:
        /*005c*/ 	.word	0x00000000
        /*0060*/ 	.short	0x0003
        /*0062*/ 	.short	0x0018
        /*0064*/ 	.byte	0x00, 0xf0, 0x21, 0x00


	//----- nvinfo : EIATTR_KPARAM_INFO
	.align		4
.L_51:
        /*0068*/ 	.byte	0x04, 0x17
        /*006a*/ 	.short	(.L_53 - .L_52)
.L_52:
        /*006c*/ 	.word	0x00000000
        /*0070*/ 	.short	0x0002
        /*0072*/ 	.short	0x0010
        /*0074*/ 	.byte	0x00, 0xf0, 0x21, 0x00


	//----- nvinfo : EIATTR_KPARAM_INFO
	.align		4
.L_53:
        /*0078*/ 	.byte	0x04, 0x17
        /*007a*/ 	.short	(.L_55 - .L_54)
.L_54:
        /*007c*/ 	.word	0x00000000
        /*0080*/ 	.short	0x0001
        /*0082*/ 	.short	0x0008
        /*0084*/ 	.byte	0x00, 0xf0, 0x21, 0x00


	//----- nvinfo : EIATTR_KPARAM_INFO
	.align		4
.L_55:
        /*0088*/ 	.byte	0x04, 0x17
        /*008a*/ 	.short	(.L_57 - .L_56)
.L_56:
        /*008c*/ 	.word	0x00000000
        /*0090*/ 	.short	0x0000
        /*0092*/ 	.short	0x0000
        /*0094*/ 	.byte	0x00, 0xf0, 0x21, 0x00


	//----- nvinfo : EIATTR_SPARSE_MMA_MASK
	.align		4
.L_57:
        /*0098*/ 	.byte	0x03, 0x50
        /*009a*/ 	.short	0x0000


	//----- nvinfo : EIATTR_MAXREG_COUNT
	.align		4
        /*009c*/ 	.byte	0x03, 0x1b
        /*009e*/ 	.short	0x00ff


	//----- nvinfo : EIATTR_MERCURY_ISA_VERSION
	.align		4
        /*00a0*/ 	.byte	0x03, 0x5f
        /*00a2*/ 	.short	0x0101


	//----- nvinfo : EIATTR_VRC_CTA_INIT_COUNT
	.align		4
        /*00a4*/ 	.byte	0x02, 0x4a
	.zero		1
	.zero		1


	//----- nvinfo : EIATTR_EXIT_INSTR_OFFSETS
	.align		4
        /*00a8*/ 	.byte	0x04, 0x1c
        /*00aa*/ 	.short	(.L_59 - .L_58)


	//   ....[0]....
.L_58:
        /*00ac*/ 	.word	0x00000070


	//   ....[1]....
        /*00b0*/ 	.word	0x00000100


	//   ....[2]....
        /*00b4*/ 	.word	0x00000150


	//   ....[3]....
        /*00b8*/ 	.word	0x00000250


	//   ....[4]....
        /*00bc*/ 	.word	0x00000520


	//   ....[5]....
        /*00c0*/ 	.word	0x000007b0


	//----- nvinfo : EIATTR_CRS_STACK_SIZE
	.align		4
.L_59:
        /*00c4*/ 	.byte	0x04, 0x1e
        /*00c6*/ 	.short	(.L_61 - .L_60)
.L_60:
        /*00c8*/ 	.word	0x00000000


	//----- nvinfo : EIATTR_CBANK_PARAM_SIZE
	.align		4
.L_61:
        /*00cc*/ 	.byte	0x03, 0x19
        /*00ce*/ 	.short	0x0040


	//----- nvinfo : EIATTR_PARAM_CBANK
	.align		4
        /*00d0*/ 	.byte	0x04, 0x0a
        /*00d2*/ 	.short	(.L_63 - .L_62)
	.align		4
.L_62:
        /*00d4*/ 	.word	index@(.nv.constant0._Z4mis2PiS_S_S_S_S_S_ii)
        /*00d8*/ 	.short	0x0380
        /*00da*/ 	.short	0x0040


	//----- nvinfo : EIATTR_SW_WAR
	.align		4
.L_63:
        /*00dc*/ 	.byte	0x04, 0x36
        /*00de*/ 	.short	(.L_65 - .L_64)
.L_64:
        /*00e0*/ 	.word	0x00000008
.L_65:


//--------------------- .nv.info._Z4mis1PiS_S_S_S_S_S_ii --------------------------
	.section	.nv.info._Z4mis1PiS_S_S_S_S_S_ii,"",@"SHT_CUDA_INFO"
	.sectionflags	@""
	.align	4


	//----- nvinfo : EIATTR_CUDA_API_VERSION
	.align		4
        /*0000*/ 	.byte	0x04, 0x37
        /*0002*/ 	.short	(.L_67 - .L_66)
.L_66:
        /*0004*/ 	.word	0x00000082


	//----- nvinfo : EIATTR_KPARAM_INFO
	.align		4
.L_67:
        /*0008*/ 	.byte	0x04, 0x17
        /*000a*/ 	.short	(.L_69 - .L_68)
.L_68:
        /*000c*/ 	.word	0x00000000
        /*0010*/ 	.short	0x0008
        /*0012*/ 	.short	0x003c
        /*0014*/ 	.byte	0x00, 0xf0, 0x11, 0x00


	//----- nvinfo : EIATTR_KPARAM_INFO
	.align		4
.L_69:
        /*0018*/ 	.byte	0x04, 0x17
        /*001a*/ 	.short	(.L_71 - .L_70)
.L_70:
        /*001c*/ 	.word	0x00000000
        /*0020*/ 	.short	0x0007
        /*0022*/ 	.short	0x0038
        /*0024*/ 	.byte	0x00, 0xf0, 0x11, 0x00


	//----- nvinfo : EIATTR_KPARAM_INFO
	.align		4
.L_71:
        /*0028*/ 	.byte	0x04, 0x17
        /*002a*/ 	.short	(.L_73 - .L_72)
.L_72:
        /*002c*/ 	.word	0x00000000
        /*0030*/ 	.short	0x0006
        /*0032*/ 	.short	0x0030
        /*0034*/ 	.byte	0x00, 0xf0, 0x21, 0x00


	//----- nvinfo : EIATTR_KPARAM_INFO
	.align		4
.L_73:
        /*0038*/ 	.byte	0x04, 0x17
        /*003a*/ 	.short	(.L_75 - .L_74)
.L_74:
        /*003c*/ 	.word	0x00000000
        /*0040*/ 	.short	0x0005
        /*0042*/ 	.short	0x0028
        /*0044*/ 	.byte	0x00, 0xf0, 0x21, 0x00


	//----- nvinfo : EIATTR_KPARAM_INFO
	.align		4
.L_75:
        /*0048*/ 	.byte	0x04, 0x17
        /*004a*/ 	.short	(.L_77 - .L_76)
.L_76:
        /*004c*/ 	.word	0x00000000
        /*0050*/ 	.short	0x0004
        /*0052*/ 	.short	0x0020
        /*0054*/ 	.byte	0x00, 0xf0, 0x21, 0x00


	//----- nvinfo : EIATTR_KPARAM_INFO
	.align		4
.L_77:
        /*0058*/ 	.byte	0x04, 0x17
        /*005a*/ 	.short	(.L_79 - .L_78)
.L_78:
        /*005c*/ 	.word	0x00000000
        /*0060*/ 	.short	0x0003
        /*0062*/ 	.short	0x0018
        /*0064*/ 	.byte	0x00, 0xf0, 0x21, 0x00


	//----- nvinfo : EIATTR_KPARAM_INFO
	.align		4
.L_79:
        /*0068*/ 	.byte	0x04, 0x17
        /*006a*/ 	.short	(.L_81 - .L_80)
.L_80:
        /*006c*/ 	.word	0x00000000
        /*0070*/ 	.short	0x0002
        /*0072*/ 	.short	0x0010
        /*0074*/ 	.byte	0x00, 0xf0, 0x21, 0x00


	//----- nvinfo : EIATTR_KPARAM_INFO
	.align		4
.L_81:
        /*0078*/ 	.byte	0x04, 0x17
        /*007a*/ 	.short	(.L_83 - .L_82)
.L_82:
        /*007c*/ 	.word	0x00000000
        /*0080*/ 	.short	0x0001
        /*0082*/ 	.short	0x0008
        /*0084*/ 	.byte	0x00, 0xf0, 0x21, 0x00


	//----- nvinfo : EIATTR_KPARAM_INFO
	.align		4
.L_83:
        /*0088*/ 	.byte	0x04, 0x17
        /*008a*/ 	.short	(.L_85 - .L_84)
.L_84:
        /*008c*/ 	.word	0x00000000
        /*0090*/ 	.short	0x0000
        /*0092*/ 	.short	0x0000
        /*0094*/ 	.byte	0x00, 0xf0, 0x21, 0x00


	//----- nvinfo : EIATTR_SPARSE_MMA_MASK
	.align		4
.L_85:
        /*0098*/ 	.byte	0x03, 0x50
        /*009a*/ 	.short	0x0000


	//----- nvinfo : EIATTR_MAXREG_COUNT
	.align		4
        /*009c*/ 	.byte	0x03, 0x1b
        /*009e*/ 	.short	0x00ff


	//----- nvinfo : EIATTR_MERCURY_ISA_VERSION
	.align		4
        /*00a0*/ 	.byte	0x03, 0x5f
        /*00a2*/ 	.short	0x0101


	//----- nvinfo : EIATTR_VRC_CTA_INIT_COUNT
	.align		4
        /*00a4*/ 	.byte	0x02, 0x4a
	.zero		1
	.zero		1


	//----- nvinfo : EIATTR_EXIT_INSTR_OFFSETS
	.align		4
        /*00a8*/ 	.byte	0x04, 0x1c
        /*00aa*/ 	.short	(.L_87 - .L_86)


	//   ....[0]....
.L_86:
        /*00ac*/ 	.word	0x00000070


	//   ....[1]....
        /*00b0*/ 	.word	0x000000f0


	//   ....[2]....
        /*00b4*/ 	.word	0x00001610


	//----- nvinfo : EIATTR_CRS_STACK_SIZE
	.align		4
.L_87:
        /*00b8*/ 	.byte	0x04, 0x1e
        /*00ba*/ 	.short	(.L_89 - .L_88)
.L_88:
        /*00bc*/ 	.word	0x00000000


	//----- nvinfo : EIATTR_CBANK_PARAM_SIZE
	.align		4
.L_89:
        /*00c0*/ 	.byte	0x03, 0x19
        /*00c2*/ 	.short	0x0040


	//----- nvinfo : EIATTR_PARAM_CBANK
	.align		4
        /*00c4*/ 	.byte	0x04, 0x0a
        /*00c6*/ 	.short	(.L_91 - .L_90)
	.align		4
.L_90:
        /*00c8*/ 	.word	index@(.nv.constant0._Z4mis1PiS_S_S_S_S_S_ii)
        /*00cc*/ 	.short	0x0380
        /*00ce*/ 	.short	0x0040


	//----- nvinfo : EIATTR_SW_WAR
	.align		4
.L_91:
        /*00d0*/ 	.byte	0x04, 0x36
        /*00d2*/ 	.short	(.L_93 - .L_92)
.L_92:
        /*00d4*/ 	.word	0x00000008
.L_93:


//--------------------- .nv.info._Z4initPiS_S_ii  --------------------------
	.section	.nv.info._Z4initPiS_S_ii,"",@"SHT_CUDA_INFO"
	.sectionflags	@""
	.align	4


	//----- nvinfo : EIATTR_CUDA_API_VERSION
	.align		4
        /*0000*/ 	.byte	0x04, 0x37
        /*0002*/ 	.short	(.L_95 - .L_94)
.L_94:
        /*0004*/ 	.word	0x00000082


	//----- nvinfo : EIATTR_KPARAM_INFO
	.align		4
.L_95:
        /*0008*/ 	.byte	0x04, 0x17
        /*000a*/ 	.short	(.L_97 - .L_96)
.L_96:
        /*000c*/ 	.word	0x00000000
        /*0010*/ 	.short	0x0004
        /*0012*/ 	.short	0x001c
        /*0014*/ 	.byte	0x00, 0xf0, 0x11, 0x00


	//----- nvinfo : EIATTR_KPARAM_INFO
	.align		4
.L_97:
        /*0018*/ 	.byte	0x04, 0x17
        /*001a*/ 	.short	(.L_99 - .L_98)
.L_98:
        /*001c*/ 	.word	0x00000000
        /*0020*/ 	.short	0x0003
        /*0022*/ 	.short	0x0018
        /*0024*/ 	.byte	0x00, 0xf0, 0x11, 0x00


	//----- nvinfo : EIATTR_KPARAM_INFO
	.align		4
.L_99:
        /*0028*/ 	.byte	0x04, 0x17
        /*002a*/ 	.short	(.L_101 - .L_100)
.L_100:
        /*002c*/ 	.word	0x00000000
        /*0030*/ 	.short	0x0002
        /*0032*/ 	.short	0x0010
        /*0034*/ 	.byte	0x00, 0xf0, 0x21, 0x00


	//----- nvinfo : EIATTR_KPARAM_INFO
	.align		4
.L_101:
        /*0038*/ 	.byte	0x04, 0x17
        /*003a*/ 	.short	(.L_103 - .L_102)
.L_102:
        /*003c*/ 	.word	0x00000000
        /*0040*/ 	.short	0x0001
        /*0042*/ 	.short	0x0008
        /*0044*/ 	.byte	0x00, 0xf0, 0x21, 0x00


	//----- nvinfo : EIATTR_KPARAM_INFO
	.align		4
.L_103:
        /*0048*/ 	.byte	0x04, 0x17
        /*004a*/ 	.short	(.L_105 - .L_104)
.L_104:
        /*004c*/ 	.word	0x00000000
        /*0050*/ 	.short	0x0000
        /*0052*/ 	.short	0x0000
        /*0054*/ 	.byte	0x00, 0xf0, 0x21, 0x00


	//----- nvinfo : EIATTR_SPARSE_MMA_MASK
	.align		4
.L_105:
        /*0058*/ 	.byte	0x03, 0x50
        /*005a*/ 	.short	0x0000


	//----- nvinfo : EIATTR_MAXREG_COUNT
	.align		4
        /*005c*/ 	.byte	0x03, 0x1b
        /*005e*/ 	.short	0x00ff


	//----- nvinfo : EIATTR_MERCURY_ISA_VERSION
	.align		4
        /*0060*/ 	.byte	0x03, 0x5f
        /*0062*/ 	.short	0x0101


	//----- nvinfo : EIATTR_VRC_CTA_INIT_COUNT
	.align		4
        /*0064*/ 	.byte	0x02, 0x4a
	.zero		1
	.zero		1


	//----- nvinfo : EIATTR_EXIT_INSTR_OFFSETS
	.align		4
        /*0068*/ 	.byte	0x04, 0x1c
        /*006a*/ 	.short	(.L_107 - .L_106)


	//   ....[0]....
.L_106:
        /*006c*/ 	.word	0x00000070


	//   ....[1]....
        /*0070*/ 	.word	0x00000130


	//----- nvinfo : EIATTR_CBANK_PARAM_SIZE
	.align		4
.L_107:
        /*0074*/ 	.byte	0x03, 0x19
        /*0076*/ 	.short	0x0020


	//----- nvinfo : EIATTR_PARAM_CBANK
	.align		4
        /*0078*/ 	.byte	0x04, 0x0a
        /*007a*/ 	.short	(.L_109 - .L_108)
	.align		4
.L_108:
        /*007c*/ 	.word	index@(.nv.constant0._Z4initPiS_S_ii)
        /*0080*/ 	.short	0x0380
        /*0082*/ 	.short	0x0020


	//----- nvinfo : EIATTR_SW_WAR
	.align		4
.L_109:
        /*0084*/ 	.byte	0x04, 0x36
        /*0086*/ 	.short	(.L_111 - .L_110)
.L_110:
        /*0088*/ 	.word	0x00000008
.L_111:


//--------------------- .nv.callgraph             --------------------------
	.section	.nv.callgraph,"",@"SHT_CUDA_CALLGRAPH"
	.align	4
	.sectionentsize	8
	.align		4
        /*0000*/ 	.word	0x00000000
	.align		4
        /*0004*/ 	.word	0xffffffff
	.align		4
        /*0008*/ 	.word	0x00000000
	.align		4
        /*000c*/ 	.word	0xfffffffe
	.align		4
        /*0010*/ 	.word	0x00000000
	.align		4
        /*0014*/ 	.word	0xfffffffd
	.align		4
        /*0018*/ 	.word	0x00000000
	.align		4
        /*001c*/ 	.word	0xfffffffc


//--------------------- .text._Z4mis3PiS_i        --------------------------
	.section	.text._Z4mis3PiS_i,"ax",@progbits
	.align	128
        .global         _Z4mis3PiS_i
        .type           _Z4mis3PiS_i,@function
        .size           _Z4mis3PiS_i,(.L_x_30 - _Z4mis3PiS_i)
        .other          _Z4mis3PiS_i,@"STO_CUDA_ENTRY STV_DEFAULT"
_Z4mis3PiS_i:
.text._Z4mis3PiS_i:
[----:B------:R-:W-:Y:S01]  /*0000*/  LDC R1, c[0x0][0x37c] ;  /* 0x0000df00ff017b82 */ /* 0x000fe20000000800 */
[----:B------:R-:W0:Y:S07]  /*0010*/  S2R R0, SR_TID.X ;  /* 0x0000000000007919 */ /* 0x000e2e0000002100 */
[----:B------:R-:W0:Y:S01]  /*0020*/  S2UR UR4, SR_CTAID.X ;  /* 0x00000000000479c3 */ /* 0x000e220000002500 */
[----:B------:R-:W1:Y:S07]  /*0030*/  LDCU UR5, c[0x0][0x390] ;  /* 0x00007200ff0577ac */ /* 0x000e6e0008000800 */
[----:B------:R-:W0:Y:S02]  /*0040*/  LDC R5, c[0x0][0x360] ;  /* 0x0000d800ff057b82 */ /* 0x000e240000000800 */
[----:B0-----:R-:W-:-:S05]  /*0050*/  IMAD R5, R5, UR4, R0 ;  /* 0x0000000405057c24 */ /* 0x001fca000f8e0200 */
[----:B-1----:R-:W-:-:S13]  /*0060*/  ISETP.GE.AND P0, PT, R5, UR5, PT ;  /* 0x0000000505007c0c */ /* 0x002fda000bf06270 */
[----:B------:R-:W-:Y:S05]  /*0070*/  @P0 EXIT ;  /* 0x000000000000094d */ /* 0x000fea0003800000 */
[----:B------:R-:W0:Y:S01]  /*0080*/  LDC.64 R2, c[0x0][0x380] ;  /* 0x0000e000ff027b82 */ /* 0x000e220000000a00 */
[----:B------:R-:W1:Y:S01]  /*0090*/  LDCU.64 UR4, c[0x0][0x358] ;  /* 0x00006b00ff0477ac */ /* 0x000e620008000a00 */
[----:B0-----:R-:W-:-:S06]  /*00a0*/  IMAD.WIDE R2, R5, 0x4, R2 ;  /* 0x0000000405027825 */ /* 0x001fcc00078e0202 */
[----:B-1----:R-:W2:Y:S02]  /*00b0*/  LDG.E R2, desc[UR4][R2.64] ;  /* 0x0000000402027981 */ /* 0x002ea4000c1e1900 */
[----:B--2---:R-:W-:-:S13]  /*00c0*/  ISETP.NE.AND P0, PT, R2, -0x2, PT ;  /* 0xfffffffe0200780c */ /* 0x004fda0003f05270 */
[----:B------:R-:W-:Y:S05]  /*00d0*/  @P0 EXIT ;  /* 0x000000000000094d */ /* 0x000fea0003800000 */
[----:B------:R-:W0:Y:S01]  /*00e0*/  LDC.64 R2, c[0x0][0x388] ;  /* 0x0000e200ff027b82 */ /* 0x000e220000000a00 */
[----:B------:R-:W-:Y:S01]  /*00f0*/  MOV R7, 0xfffffffe ;  /* 0xfffffffe00077802 */ /* 0x000fe20000000f00 */
[----:B0-----:R-:W-:-:S05]  /*0100*/  IMAD.WIDE R2, R5, 0x4, R2 ;  /* 0x0000000405027825 */ /* 0x001fca00078e0202 */
[----:B------:R-:W-:Y:S01]  /*0110*/  STG.E desc[UR4][R2.64], R7 ;  /* 0x0000000702007986 */ /* 0x000fe2000c101904 */
[----:B------:R-:W-:Y:S05]  /*0120*/  EXIT ;  /* 0x000000000000794d */ /* 0x000fea0003800000 */
.L_x_0:
[----:B------:R-:W-:-:S00]  /*0130*/  BRA `(.L_x_0) ;  /* 0xfffffffc00fc7947 */ /* 0x000fc0000383ffff */
[----:B------:R-:W-:-:S00]  /*0140*/  NOP ;  /* 0x0000000000007918 */ /* 0x000fc00000000000 */
        /* <DEDUP_REMOVED lines=11> */
.L_x_30:


//--------------------- .text._Z4mis2PiS_S_S_S_S_S_ii --------------------------
	.section	.text._Z4mis2PiS_S_S_S_S_S_ii,"ax",@progbits
	.align	128
        .global         _Z4mis2PiS_S_S_S_S_S_ii
        .type           _Z4mis2PiS_S_S_S_S_S_ii,@function
        .size           _Z4mis2PiS_S_S_S_S_S_ii,(.L_x_31 - _Z4mis2PiS_S_S_S_S_S_ii)
        .other          _Z4mis2PiS_S_S_S_S_S_ii,@"STO_CUDA_ENTRY STV_DEFAULT"
_Z4mis2PiS_S_S_S_S_S_ii:
.text._Z4mis2PiS_S_S_S_S_S_ii:
        /* <DEDUP_REMOVED lines=9> */
[----:B------:R-:W1:Y:S07]  /*0090*/  LDCU.64 UR4, c[0x0][0x358] ;  /* 0x00006b00ff0477ac */ /* 0x000e6e0008000a00 */
[----:B------:R-:W2:Y:S01]  /*00a0*/  LDC.64 R4, c[0x0][0x3b0] ;  /* 0x0000ec00ff047b82 */ /* 0x000ea20000000a00 */
[----:B0-----:R-:W-:-:S06]  /*00b0*/  IMAD.WIDE R2, R13, 0x4, R2 ;  /* 0x000000040d027825 */ /* 0x001fcc00078e0202 */
[----:B-1----:R-:W3:Y:S01]  /*00c0*/  LDG.E R3, desc[UR4][R2.64] ;  /* 0x0000000402037981 */ /* 0x002ee2000c1e1900 */
[----:B--2---:R-:W-:-:S06]  /*00d0*/  IMAD.WIDE R4, R13, 0x4, R4 ;  /* 0x000000040d047825 */ /* 0x004fcc00078e0204 */
[----:B------:R-:W3:Y:S02]  /*00e0*/  LDG.E R4, desc[UR4][R4.64] ;  /* 0x0000000404047981 */ /* 0x000ee4000c1e1900 */
[----:B---3--:R-:W-:-:S13]  /*00f0*/  ISETP.GT.AND P0, PT, R3, R4, PT ;  /* 0x000000040300720c */ /* 0x008fda0003f04270 */
[----:B------:R-:W-:Y:S05]  /*0100*/  @P0 EXIT ;  /* 0x000000000000094d */ /* 0x000fea0003800000 */
[----:B------:R-:W0:Y:S02]  /*0110*/  LDC.64 R4, c[0x0][0x3a0] ;  /* 0x0000e800ff047b82 */ /* 0x000e240000000a00 */
[----:B0-----:R-:W-:-:S05]  /*0120*/  IMAD.WIDE R6, R13, 0x4, R4 ;  /* 0x000000040d067825 */ /* 0x001fca00078e0204 */
[----:B------:R-:W2:Y:S02]  /*0130*/  LDG.E R0, desc[UR4][R6.64] ;  /* 0x0000000406007981 */ /* 0x000ea4000c1e1900 */
[----:B--2---:R-:W-:-:S13]  /*0140*/  ISETP.NE.AND P0, PT, R0, -0x1, PT ;  /* 0xffffffff0000780c */ /* 0x004fda0003f05270 */
[----:B------:R-:W-:Y:S05]  /*0150*/  @P0 EXIT ;  /* 0x000000000000094d */ /* 0x000fea0003800000 */
[----:B------:R-:W0:Y:S01]  /*0160*/  LDC.64 R8, c[0x0][0x398] ;  /* 0x0000e600ff087b82 */ /* 0x000e220000000a00 */
[----:B------:R-:W1:Y:S01]  /*0170*/  LDCU UR7, c[0x0][0x3bc] ;  /* 0x00007780ff0777ac */ /* 0x000e620008000800 */
[----:B------:R-:W-:-:S04]  /*0180*/  IADD3 R0, PT, PT, R13, 0x1, RZ ;  /* 0x000000010d007810 */ /* 0x000fc80007ffe0ff */
[----:B------:R-:W-:Y:S02]  /*0190*/  ISETP.GE.AND P0, PT, R0, UR6, PT ;  /* 0x0000000600007c0c */ /* 0x000fe4000bf06270 */
[----:B------:R-:W2:Y:S01]  /*01a0*/  LDC.64 R10, c[0x0][0x380] ;  /* 0x0000e000ff0a7b82 */ /* 0x000ea20000000a00 */
[----:B-1----:R-:W-:Y:S02]  /*01b0*/  IMAD.U32 R0, RZ, RZ, UR7 ;  /* 0x00000007ff007e24 */ /* 0x002fe4000f8e00ff */
[----:B0-----:R-:W-:-:S04]  /*01c0*/  IMAD.WIDE R8, R13, 0x4, R8 ;  /* 0x000000040d087825 */ /* 0x001fc800078e0208 */
[----:B--2---:R-:W-:-:S04]  /*01d0*/  IMAD.WIDE R10, R13, 0x4, R10 ;  /* 0x000000040d0a7825 */ /* 0x004fc800078e020a */
[----:B------:R-:W-:-:S05]  /*01e0*/  HFMA2 R13, -RZ, RZ, 0, 1.1920928955078125e-07 ;  /* 0x00000002ff0d7431 */ /* 0x000fca00000001ff */
[----:B------:R0:W-:Y:S04]  /*01f0*/  STG.E desc[UR4][R8.64], R13 ;  /* 0x0000000d08007986 */ /* 0x0001e8000c101904 */
[----:B------:R-:W2:Y:S04]  /*0200*/  @!P0 LDG.E R0, desc[UR4][R10.64+0x4] ;  /* 0x000004040a008981 */ /* 0x000ea8000c1e1900 */
[----:B------:R-:W2:Y:S01]  /*0210*/  LDG.E R3, desc[UR4][R10.64] ;  /* 0x000000040a037981 */ /* 0x000ea2000c1e1900 */
[----:B------:R-:W-:-:S05]  /*0220*/  MOV R2, 0xfffffffe ;  /* 0xfffffffe00027802 */ /* 0x000fca0000000f00 */
[----:B------:R0:W-:Y:S01]  /*0230*/  STG.E desc[UR4][R6.64], R2 ;  /* 0x0000000206007986 */ /* 0x0001e2000c101904 */
[----:B--2---:R-:W-:-:S13]  /*0240*/  ISETP.GT.AND P0, PT, R0, R3, PT ;  /* 0x000000030000720c */ /* 0x004fda0003f04270 */
[----:B0-----:R-:W-:Y:S05]  /*0250*/  @!P0 EXIT ;  /* 0x000000000000894d */ /* 0x001fea0003800000 */
[----:B------:R-:W-:Y:S01]  /*0260*/  IADD3 R12, PT, PT, -R3, R0, RZ ;  /* 0x00000000030c7210 */ /* 0x000fe20007ffe1ff */
[----:B------:R-:W-:Y:S03]  /*0270*/  BSSY.RECONVERGENT B0, `(.L_x_1) ;  /* 0x0000029000007945 */ /* 0x000fe60003800200 */
[----:B------:R-:W-:-:S13]  /*0280*/  LOP3.LUT P0, R6, R12, 0x3, RZ, 0xc0, !PT ;  /* 0x000000030c067812 */ /* 0x000fda000780c0ff */
[----:B------:R-:W-:Y:S05]  /*0290*/  @!P0 BRA `(.L_x_2) ;  /* 0x0000000000988947 */ /* 0x000fea0003800000 */
[----:B------:R-:W-:Y:S01]  /*02a0*/  ISETP.NE.AND P0, PT, R6, 0x1, PT ;  /* 0x000000010600780c */ /* 0x000fe20003f05270 */
[----:B------:R-:W-:-:S12]  /*02b0*/  BSSY.RECONVERGENT B1, `(.L_x_3) ;  /* 0x000001a000017945 */ /* 0x000fd80003800200 */
[----:B------:R-:W-:Y:S05]  /*02c0*/  @!P0 BRA `(.L_x_4) ;  /* 0x0000000000608947 */ /* 0x000fea0003800000 */
[----:B------:R-:W0:Y:S01]  /*02d0*/  LDC.64 R14, c[0x0][0x388] ;  /* 0x0000e200ff0e7b82 */ /* 0x000e220000000a00 */
[----:B------:R-:W-:Y:S01]  /*02e0*/  ISETP.NE.AND P0, PT, R6, 0x2, PT ;  /* 0x000000020600780c */ /* 0x000fe20003f05270 */
[----:B------:R-:W-:-:S12]  /*02f0*/  BSSY.RECONVERGENT B2, `(.L_x_5) ;  /* 0x000000c000027945 */ /* 0x000fd80003800200 */
[----:B------:R-:W-:Y:S05]  /*0300*/  @!P0 BRA `(.L_x_6) ;  /* 0x0000000000288947 */ /* 0x000fea0003800000 */
[----:B------:R-:W1:Y:S02]  /*0310*/  LDC.64 R6, c[0x0][0x388] ;  /* 0x0000e200ff067b82 */ /* 0x000e640000000a00 */
[----:B-1----:R-:W-:-:S06]  /*0320*/  IMAD.WIDE R6, R3, 0x4, R6 ;  /* 0x0000000403067825 */ /* 0x002fcc00078e0206 */
[----:B------:R-:W2:Y:S02]  /*0330*/  LDG.E R7, desc[UR4][R6.64] ;  /* 0x0000000406077981 */ /* 0x000ea4000c1e1900 */
[----:B--2---:R-:W-:-:S06]  /*0340*/  IMAD.WIDE R8, R7, 0x4, R4 ;  /* 0x0000000407087825 */ /* 0x004fcc00078e0204 */
[----:B------:R-:W2:Y:S01]  /*0350*/  LDG.E R8, desc[UR4][R8.64] ;  /* 0x0000000408087981 */ /* 0x000ea2000c1e1900 */
[----:B------:R-:W-:Y:S01]  /*0360*/  VIADD R3, R3, 0x1 ;  /* 0x0000000103037836 */ /* 0x000fe20000000000 */
[----:B--2---:R-:W-:-:S13]  /*0370*/  ISETP.NE.AND P0, PT, R8, -0x1, PT ;  /* 0xffffffff0800780c */ /* 0x004fda0003f05270 */
[----:B------:R-:W1:Y:S02]  /*0380*/  @!P0 LDC.64 R10, c[0x0][0x3a8] ;  /* 0x0000ea00ff0a8b82 */ /* 0x000e640000000a00 */
[----:B-1----:R-:W-:-:S05]  /*0390*/  @!P0 IMAD.WIDE R10, R7, 0x4, R10 ;  /* 0x00000004070a8825 */ /* 0x002fca00078e020a */
[----:B------:R1:W-:Y:S02]  /*03a0*/  @!P0 STG.E desc[UR4][R10.64], R2 ;  /* 0x000000020a008986 */ /* 0x0003e4000c101904 */
.L_x_6:
[----:B------:R-:W-:Y:S05]  /*03b0*/  BSYNC.RECONVERGENT B2 ;  /* 0x0000000000027941 */ /* 0x000fea0003800200 */
.L_x_5:
[----:B0-----:R-:W-:-:S06]  /*03c0*/  IMAD.WIDE R6, R3, 0x4, R14 ;  /* 0x0000000403067825 */ /* 0x001fcc00078e020e */
[----:B------:R-:W2:Y:S02]  /*03d0*/  LDG.E R7, desc[UR4][R6.64] ;  /* 0x0000000406077981 */ /* 0x000ea4000c1e1900 */
[----:B--2---:R-:W-:-:S06]  /*03e0*/  IMAD.WIDE R8, R7, 0x4, R4 ;  /* 0x0000000407087825 */ /* 0x004fcc00078e0204 */
[----:B------:R-:W2:Y:S01]  /*03f0*/  LDG.E R8, desc[UR4][R8.64] ;  /* 0x0000000408087981 */ /* 0x000ea2000c1e1900 */
[----:B------:R-:W-:Y:S02]  /*0400*/  IADD3 R3, PT, PT, R3, 0x1, RZ ;  /* 0x0000000103037810 */ /* 0x000fe40007ffe0ff */
[----:B--2---:R-:W-:-:S13]  /*0410*/  ISETP.NE.AND P0, PT, R8, -0x1, PT ;  /* 0xffffffff0800780c */ /* 0x004fda0003f05270 */
[----:B-1----:R-:W0:Y:S02]  /*0420*/  @!P0 LDC.64 R10, c[0x0][0x3a8] ;  /* 0x0000ea00ff0a8b82 */ /* 0x002e240000000a00 */
[----:B0-----:R-:W-:-:S05]  /*0430*/  @!P0 IMAD.WIDE R10, R7, 0x4, R10 ;  /* 0x00000004070a8825 */ /* 0x001fca00078e020a */
[----:B------:R0:W-:Y:S02]  /*0440*/  @!P0 STG.E desc[UR4][R10.64], R2 ;  /* 0x000000020a008986 */ /* 0x0001e4000c101904 */
.L_x_4:
[----:B------:R-:W-:Y:S05]  /*0450*/  BSYNC.RECONVERGENT B1 ;  /* 0x0000000000017941 */ /* 0x000fea0003800200 */
.L_x_3:
[----:B------:R-:W1:Y:S02]  /*0460*/  LDC.64 R6, c[0x0][0x388] ;  /* 0x0000e200ff067b82 */ /* 0x000e640000000a00 */
[----:B-1----:R-:W-:-:S06]  /*0470*/  IMAD.WIDE R6, R3, 0x4, R6 ;  /* 0x0000000403067825 */ /* 0x002fcc00078e0206 */
[----:B------:R-:W2:Y:S02]  /*0480*/  LDG.E R7, desc[UR4][R6.64] ;  /* 0x0000000406077981 */ /* 0x000ea4000c1e1900 */
[----:B--2---:R-:W-:-:S06]  /*0490*/  IMAD.WIDE R4, R7, 0x4, R4 ;  /* 0x0000000407047825 */ /* 0x004fcc00078e0204 */
[----:B------:R-:W2:Y:S01]  /*04a0*/  LDG.E R4, desc[UR4][R4.64] ;  /* 0x0000000404047981 */ /* 0x000ea2000c1e1900 */
[----:B------:R-:W-:Y:S02]  /*04b0*/  IADD3 R3, PT, PT, R3, 0x1, RZ ;  /* 0x0000000103037810 */ /* 0x000fe40007ffe0ff */
[----:B--2---:R-:W-:-:S13]  /*04c0*/  ISETP.NE.AND P0, PT, R4, -0x1, PT ;  /* 0xffffffff0400780c */ /* 0x004fda0003f05270 */
[----:B------:R-:W1:Y:S02]  /*04d0*/  @!P0 LDC.64 R8, c[0x0][0x3a8] ;  /* 0x0000ea00ff088b82 */ /* 0x000e640000000a00 */
[----:B-1----:R-:W-:-:S05]  /*04e0*/  @!P0 IMAD.WIDE R8, R7, 0x4, R8 ;  /* 0x0000000407088825 */ /* 0x002fca00078e0208 */
[----:B------:R1:W-:Y:S02]  /*04f0*/  @!P0 STG.E desc[UR4][R8.64], R2 ;  /* 0x0000000208008986 */ /* 0x0003e4000c101904 */
.L_x_2:
[----:B------:R-:W-:Y:S05]  /*0500*/  BSYNC.RECONVERGENT B0 ;  /* 0x0000000000007941 */ /* 0x000fea0003800200 */
.L_x_1:
[----:B------:R-:W-:-:S13]  /*0510*/  ISETP.GE.U32.AND P0, PT, R12, 0x4, PT ;  /* 0x000000040c00780c */ /* 0x000fda0003f06070 */
[----:B------:R-:W-:Y:S05]  /*0520*/  @!P0 EXIT ;  /* 0x000000000000894d */ /* 0x000fea0003800000 */
[----:B------:R-:W2:Y:S08]  /*0530*/  LDC.64 R6, c[0x0][0x388] ;  /* 0x0000e200ff067b82 */ /* 0x000eb00000000a00 */
[----:B------:R-:W3:Y:S01]  /*0540*/  LDC.64 R4, c[0x0][0x3a0] ;  /* 0x0000e800ff047b82 */ /* 0x000ee20000000a00 */
[----:B--2---:R-:W-:-:S07]  /*0550*/  IMAD.WIDE R6, R3, 0x4, R6 ;  /* 0x0000000403067825 */ /* 0x004fce00078e0206 */
.L_x_7:
[----:B------:R-:W1:Y:S02]  /*0560*/  LDG.E R13, desc[UR4][R6.64] ;  /* 0x00000004060d7981 */ /* 0x000e64000c1e1900 */
[----:B-1-3--:R-:W-:-:S06]  /*0570*/  IMAD.WIDE R8, R13, 0x4, R4 ;  /* 0x000000040d087825 */ /* 0x00afcc00078e0204 */
[----:B------:R-:W2:Y:S02]  /*0580*/  LDG.E R8, desc[UR4][R8.64] ;  /* 0x0000000408087981 */ /* 0x000ea4000c1e1900 */
[----:B--2---:R-:W-:-:S13]  /*0590*/  ISETP.NE.AND P0, PT, R8, -0x1, PT ;  /* 0xffffffff0800780c */ /* 0x004fda0003f05270 */
[----:B0-----:R-:W0:Y:S01]  /*05a0*/  @!P0 LDC.64 R10, c[0x0][0x3a8] ;  /* 0x0000ea00ff0a8b82 */ /* 0x001e220000000a00 */
[----:B------:R-:W-:Y:S02]  /*05b0*/  @!P0 IMAD.MOV.U32 R19, RZ, RZ, -0x2 ;  /* 0xfffffffeff138424 */ /* 0x000fe400078e00ff */
[----:B0-----:R-:W-:-:S05]  /*05c0*/  @!P0 IMAD.WIDE R10, R13, 0x4, R10 ;  /* 0x000000040d0a8825 */ /* 0x001fca00078e020a */
[----:B------:R0:W-:Y:S04]  /*05d0*/  @!P0 STG.E desc[UR4][R10.64], R19 ;  /* 0x000000130a008986 */ /* 0x0001e8000c101904 */
[----:B------:R-:W2:Y:S02]  /*05e0*/  LDG.E R17, desc[UR4][R6.64+0x4] ;  /* 0x0000040406117981 */ /* 0x000ea4000c1e1900 */
[----:B--2---:R-:W-:-:S06]  /*05f0*/  IMAD.WIDE R12, R17, 0x4, R4 ;  /* 0x00000004110c7825 */ /* 0x004fcc00078e0204 */
[----:B------:R-:W2:Y:S02]  /*0600*/  LDG.E R12, desc[UR4][R12.64] ;  /* 0x000000040c0c7981 */ /* 0x000ea4000c1e1900 */
[----:B--2---:R-:W-:-:S13]  /*0610*/  ISETP.NE.AND P0, PT, R12, -0x1, PT ;  /* 0xffffffff0c00780c */ /* 0x004fda0003f05270 */
[----:B------:R-:W1:Y:S01]  /*0620*/  @!P0 LDC.64 R14, c[0x0][0x3a8] ;  /* 0x0000ea00ff0e8b82 */ /* 0x000e620000000a00 */
[----:B------:R-:W-:Y:S01]  /*0630*/  @!P0 MOV R21, 0xfffffffe ;  /* 0xfffffffe00158802 */ /* 0x000fe20000000f00 */
[----:B-1----:R-:W-:-:S05]  /*0640*/  @!P0 IMAD.WIDE R8, R17, 0x4, R14 ;  /* 0x0000000411088825 */ /* 0x002fca00078e020e */
[----:B------:R1:W-:Y:S04]  /*0650*/  @!P0 STG.E desc[UR4][R8.64], R21 ;  /* 0x0000001508008986 */ /* 0x0003e8000c101904 */
[----:B------:R-:W2:Y:S02]  /*0660*/  LDG.E R17, desc[UR4][R6.64+0x8] ;  /* 0x0000080406117981 */ /* 0x000ea4000c1e1900 */
[----:B--2---:R-:W-:-:S06]  /*0670*/  IMAD.WIDE R14, R17, 0x4, R4 ;  /* 0x00000004110e7825 */ /* 0x004fcc00078e0204 */
[----:B------:R-:W2:Y:S02]  /*0680*/  LDG.E R14, desc[UR4][R14.64] ;  /* 0x000000040e0e7981 */ /* 0x000ea4000c1e1900 */
[----:B--2---:R-:W-:-:S13]  /*0690*/  ISETP.NE.AND P0, PT, R14, -0x1, PT ;  /* 0xffffffff0e00780c */ /* 0x004fda0003f05270 */
[----:B0-----:R-:W0:Y:S01]  /*06a0*/  @!P0 LDC.64 R10, c[0x0][0x3a8] ;  /* 0x0000ea00ff0a8b82 */ /* 0x001e220000000a00 */
[----:B------:R-:W-:Y:S01]  /*06b0*/  @!P0 MOV R19, 0xfffffffe ;  /* 0xfffffffe00138802 */ /* 0x000fe20000000f00 */
[----:B0-----:R-:W-:-:S05]  /*06c0*/  @!P0 IMAD.WIDE R10, R17, 0x4, R10 ;  /* 0x00000004110a8825 */ /* 0x001fca00078e020a */
[----:B------:R2:W-:Y:S04]  /*06d0*/  @!P0 STG.E desc[UR4][R10.64], R19 ;  /* 0x000000130a008986 */ /* 0x0005e8000c101904 */
[----:B------:R-:W3:Y:S02]  /*06e0*/  LDG.E R17, desc[UR4][R6.64+0xc] ;  /* 0x00000c0406117981 */ /* 0x000ee4000c1e1900 */
[----:B---3--:R-:W-:-:S06]  /*06f0*/  IMAD.WIDE R12, R17, 0x4, R4 ;  /* 0x00000004110c7825 */ /* 0x008fcc00078e0204 */
[----:B------:R-:W3:Y:S01]  /*0700*/  LDG.E R12, desc[UR4][R12.64] ;  /* 0x000000040c0c7981 */ /* 0x000ee2000c1e1900 */
[----:B------:R-:W-:Y:S02]  /*0710*/  IADD3 R3, PT, PT, R3, 0x4, RZ ;  /* 0x0000000403037810 */ /* 0x000fe40007ffe0ff */
[----:B------:R-:W-:-:S04]  /*0720*/  IADD3 R6, P1, PT, R6, 0x10, RZ ;  /* 0x0000001006067810 */ /* 0x000fc80007f3e0ff */
[----:B------:R-:W-:Y:S02]  /*0730*/  IADD3.X R7, PT, PT, RZ, R7, RZ, P1, !PT ;  /* 0x00000007ff077210 */ /* 0x000fe40000ffe4ff */
[----:B---3--:R-:W-:-:S13]  /*0740*/  ISETP.NE.AND P0, PT, R12, -0x1, PT ;  /* 0xffffffff0c00780c */ /* 0x008fda0003f05270 */
[----:B-1----:R-:W0:Y:S01]  /*0750*/  @!P0 LDC.64 R8, c[0x0][0x3a8] ;  /* 0x0000ea00ff088b82 */ /* 0x002e220000000a00 */
[----:B------:R-:W-:Y:S02]  /*0760*/  @!P0 IMAD.MOV.U32 R15, RZ, RZ, -0x2 ;  /* 0xfffffffeff0f8424 */ /* 0x000fe400078e00ff */
[----:B0-----:R-:W-:-:S05]  /*0770*/  @!P0 IMAD.WIDE R8, R17, 0x4, R8 ;  /* 0x0000000411088825 */ /* 0x001fca00078e0208 */
[----:B------:R2:W-:Y:S01]  /*0780*/  @!P0 STG.E desc[UR4][R8.64], R15 ;  /* 0x0000000f08008986 */ /* 0x0005e2000c101904 */
[----:B------:R-:W-:-:S13]  /*0790*/  ISETP.GE.AND P0, PT, R3, R0, PT ;  /* 0x000000000300720c */ /* 0x000fda0003f06270 */
[----:B--2---:R-:W-:Y:S05]  /*07a0*/  @!P0 BRA `(.L_x_7) ;  /* 0xfffffffc006c8947 */ /* 0x004fea000383ffff */
[----:B------:R-:W-:Y:S05]  /*07b0*/  EXIT ;  /* 0x000000000000794d */ /* 0x000fea0003800000 */
.L_x_8:
        /* <DEDUP_REMOVED lines=12> */
.L_x_31:


//--------------------- .text._Z4mis1PiS_S_S_S_S_S_ii --------------------------
	.section	.text._Z4mis1PiS_S_S_S_S_S_ii,"ax",@progbits
	.align	128
        .global         _Z4mis1PiS_S_S_S_S_S_ii
        .type           _Z4mis1PiS_S_S_S_S_S_ii,@function
        .size           _Z4mis1PiS_S_S_S_S_S_ii,(.L_x_32 - _Z4mis1PiS_S_S_S_S_S_ii)
        .other          _Z4mis1PiS_S_S_S_S_S_ii,@"STO_CUDA_ENTRY STV_DEFAULT"
_Z4mis1PiS_S_S_S_S_S_ii:
.text._Z4mis1PiS_S_S_S_S_S_ii:
        /* <DEDUP_REMOVED lines=8> */
[----:B------:R-:W0:Y:S01]  /*0080*/  LDCU.64 UR8, c[0x0][0x3a0] ;  /* 0x00007400ff0877ac */ /* 0x000e220008000a00 */
[----:B------:R-:W1:Y:S01]  /*0090*/  LDCU.64 UR4, c[0x0][0x358] ;  /* 0x00006b00ff0477ac */ /* 0x000e620008000a00 */
[----:B0-----:R-:W-:Y:S02]  /*00a0*/  IMAD.U32 R18, RZ, RZ, UR8 ;  /* 0x00000008ff127e24 */ /* 0x001fe4000f8e00ff */
[----:B------:R-:W-:Y:S02]  /*00b0*/  IMAD.U32 R19, RZ, RZ, UR9 ;  /* 0x00000009ff137e24 */ /* 0x000fe4000f8e00ff */
[----:B------:R-:W-:-:S06]  /*00c0*/  IMAD.WIDE R4, R2, 0x4, R18 ;  /* 0x0000000402047825 */ /* 0x000fcc00078e0212 */
[----:B-1----:R-:W2:Y:S02]  /*00d0*/  LDG.E R4, desc[UR4][R4.64] ;  /* 0x0000000404047981 */ /* 0x002ea4000c1e1900 */
[----:B--2---:R-:W-:-:S13]  /*00e0*/  ISETP.NE.AND P0, PT, R4, -0x1, PT ;  /* 0xffffffff0400780c */ /* 0x004fda0003f05270 */
[----:B------:R-:W-:Y:S05]  /*00f0*/  @P0 EXIT ;  /* 0x000000000000094d */ /* 0x000fea0003800000 */
[----:B------:R-:W0:Y:S01]  /*0100*/  LDC.64 R8, c[0x0][0x380] ;  /* 0x0000e000ff087b82 */ /* 0x000e220000000a00 */
[----:B------:R-:W1:Y:S01]  /*0110*/  LDCU UR7, c[0x0][0x3bc] ;  /* 0x00007780ff0777ac */ /* 0x000e620008000800 */
[----:B------:R-:W-:Y:S01]  /*0120*/  IADD3 R0, PT, PT, R2, 0x1, RZ ;  /* 0x0000000102007810 */ /* 0x000fe20007ffe0ff */
[----:B------:R-:W-:-:S03]  /*0130*/  IMAD.MOV.U32 R11, RZ, RZ, 0x1 ;  /* 0x00000001ff0b7424 */ /* 0x000fc600078e00ff */
[----:B------:R-:W-:Y:S02]  /*0140*/  ISETP.GE.AND P0, PT, R0, UR6, PT ;  /* 0x0000000600007c0c */ /* 0x000fe4000bf06270 */
[----:B------:R-:W2:Y:S01]  /*0150*/  LDC.64 R4, c[0x0][0x3b0] ;  /* 0x0000ec00ff047b82 */ /* 0x000ea20000000a00 */
[----:B-1----:R-:W-:Y:S02]  /*0160*/  IMAD.U32 R3, RZ, RZ, UR7 ;  /* 0x00000007ff037e24 */ /* 0x002fe4000f8e00ff */
[----:B0-----:R-:W-:Y:S01]  /*0170*/  IMAD.WIDE R8, R2, 0x4, R8 ;  /* 0x0000000402087825 */ /* 0x001fe200078e0208 */
[----:B--2---:R0:W-:Y:S07]  /*0180*/  STG.E desc[UR4][R4.64], R11 ;  /* 0x0000000b04007986 */ /* 0x0041ee000c101904 */
[----:B------:R-:W2:Y:S04]  /*0190*/  @!P0 LDG.E R3, desc[UR4][R8.64+0x4] ;  /* 0x0000040408038981 */ /* 0x000ea8000c1e1900 */
[----:B------:R-:W2:Y:S01]  /*01a0*/  LDG.E R7, desc[UR4][R8.64] ;  /* 0x0000000408077981 */ /* 0x000ea2000c1e1900 */
[----:B------:R-:W-:Y:S01]  /*01b0*/  BSSY.RECONVERGENT B2, `(.L_x_9) ;  /* 0x0000142000027945 */ /* 0x000fe20003800200 */
[----:B------:R-:W-:Y:S01]  /*01c0*/  HFMA2 R0, -RZ, RZ, 9.0897083282470703125e-05, -639.5 ;  /* 0x05f5e0ffff007431 */ /* 0x000fe200000001ff */
[----:B--2---:R-:W-:-:S13]  /*01d0*/  ISETP.GT.AND P0, PT, R3, R7, PT ;  /* 0x000000070300720c */ /* 0x004fda0003f04270 */
[----:B0-----:R-:W-:Y:S05]  /*01e0*/  @!P0 BRA `(.L_x_10) ;  /* 0x0000001000f88947 */ /* 0x001fea0003800000 */
[----:B------:R-:W-:Y:S01]  /*01f0*/  IMAD.IADD R5, R3, 0x1, -R7 ;  /* 0x0000000103057824 */ /* 0x000fe200078e0a07 */
[----:B------:R-:W-:Y:S01]  /*0200*/  BSSY.RECONVERGENT B1, `(.L_x_11) ;  /* 0x000003b000017945 */ /* 0x000fe20003800200 */
[----:B------:R-:W-:Y:S01]  /*0210*/  IMAD.MOV.U32 R0, RZ, RZ, RZ ;  /* 0x000000ffff007224 */ /* 0x000fe200078e00ff */
[----:B------:R-:W-:Y:S02]  /*0220*/  MOV R4, 0x5f5e0ff ;  /* 0x05f5e0ff00047802 */ /* 0x000fe40000000f00 */
[----:B------:R-:W-:-:S13]  /*0230*/  LOP3.LUT P0, R6, R5, 0x3, RZ, 0xc0, !PT ;  /* 0x0000000305067812 */ /* 0x000fda000780c0ff */
[----:B------:R-:W-:Y:S05]  /*0240*/  @!P0 BRA `(.L_x_12) ;  /* 0x0000000000d88947 */ /* 0x000fea0003800000 */
[----:B------:R-:W-:Y:S01]  /*0250*/  ISETP.NE.AND P0, PT, R6, 0x1, PT ;  /* 0x000000010600780c */ /* 0x000fe20003f05270 */
[----:B------:R-:W-:Y:S01]  /*0260*/  BSSY.RECONVERGENT B0, `(.L_x_13) ;  /* 0x0000025000007945 */ /* 0x000fe20003800200 */
[----:B------:R-:W-:-:S11]  /*0270*/  IMAD.MOV.U32 R4, RZ, RZ, 0x5f5e0ff ;  /* 0x05f5e0ffff047424 */ /* 0x000fd600078e00ff */
[----:B------:R-:W-:Y:S05]  /*0280*/  @!P0 BRA `(.L_x_14) ;  /* 0x0000000000888947 */ /* 0x000fea0003800000 */
[----:B------:R-:W-:Y:S01]  /*0290*/  ISETP.NE.AND P0, PT, R6, 0x2, PT ;  /* 0x000000020600780c */ /* 0x000fe20003f05270 */
[----:B------:R-:W-:Y:S01]  /*02a0*/  BSSY.RECONVERGENT B3, `(.L_x_15) ;  /* 0x0000012000037945 */ /* 0x000fe20003800200 */
[----:B------:R-:W-:-:S11]  /*02b0*/  IMAD.MOV.U32 R4, RZ, RZ, 0x5f5e0ff ;  /* 0x05f5e0ffff047424 */ /* 0x000fd600078e00ff */
[----:B------:R-:W-:Y:S05]  /*02c0*/  @!P0 BRA `(.L_x_16) ;  /* 0x00000000003c8947 */ /* 0x000fea0003800000 */
[----:B------:R-:W0:Y:S02]  /*02d0*/  LDC.64 R8, c[0x0][0x388] ;  /* 0x0000e200ff087b82 */ /* 0x000e240000000a00 */
[----:B0-----:R-:W-:-:S05]  /*02e0*/  IMAD.WIDE R8, R7, 0x4, R8 ;  /* 0x0000000407087825 */ /* 0x001fca00078e0208 */
[----:B------:R-:W2:Y:S02]  /*02f0*/  LDG.E R13, desc[UR4][R8.64] ;  /* 0x00000004080d7981 */ /* 0x000ea4000c1e1900 */
[----:B--2---:R-:W-:-:S06]  /*0300*/  IMAD.WIDE R10, R13, 0x4, R18 ;  /* 0x000000040d0a7825 */ /* 0x004fcc00078e0212 */
[----:B------:R-:W2:Y:S01]  /*0310*/  LDG.E R10, desc[UR4][R10.64] ;  /* 0x000000040a0a7981 */ /* 0x000ea2000c1e1900 */
[----:B------:R-:W-:Y:S01]  /*0320*/  BSSY.RECONVERGENT B4, `(.L_x_17) ;  /* 0x0000008000047945 */ /* 0x000fe20003800200 */
[----:B------:R-:W-:Y:S02]  /*0330*/  MOV R4, 0x5f5e0ff ;  /* 0x05f5e0ff00047802 */ /* 0x000fe40000000f00 */
[----:B--2---:R-:W-:-:S13]  /*0340*/  ISETP.NE.AND P0, PT, R10, -0x1, PT ;  /* 0xffffffff0a00780c */ /* 0x004fda0003f05270 */
[----:B------:R-:W-:Y:S05]  /*0350*/  @P0 BRA `(.L_x_18) ;  /* 0x0000000000100947 */ /* 0x000fea0003800000 */
[----:B------:R-:W0:Y:S02]  /*0360*/  LDC.64 R8, c[0x0][0x390] ;  /* 0x0000e400ff087b82 */ /* 0x000e240000000a00 */
[----:B0-----:R-:W-:-:S06]  /*0370*/  IMAD.WIDE R8, R13, 0x4, R8 ;  /* 0x000000040d087825 */ /* 0x001fcc00078e0208 */
[----:B------:R-:W2:Y:S02]  /*0380*/  LDG.E R8, desc[UR4][R8.64] ;  /* 0x0000000408087981 */ /* 0x000ea4000c1e1900 */
[----:B--2---:R-:W-:-:S07]  /*0390*/  VIMNMX R4, PT, PT, R8, 0x5f5e0ff, PT ;  /* 0x05f5e0ff08047848 */ /* 0x004fce0003fe0100 */
.L_x_18:
[----:B------:R-:W-:Y:S05]  /*03a0*/  BSYNC.RECONVERGENT B4 ;  /* 0x0000000000047941 */ /* 0x000fea0003800200 */
.L_x_17:
[----:B------:R-:W-:-:S07]  /*03b0*/  VIADD R7, R7, 0x1 ;  /* 0x0000000107077836 */ /* 0x000fce0000000000 */
.L_x_16:
[----:B------:R-:W-:Y:S05]  /*03c0*/  BSYNC.RECONVERGENT B3 ;  /* 0x0000000000037941 */ /* 0x000fea0003800200 */
.L_x_15:
[----:B------:R-:W0:Y:S02]  /*03d0*/  LDC.64 R8, c[0x0][0x388] ;  /* 0x0000e200ff087b82 */ /* 0x000e240000000a00 */
[----:B0-----:R-:W-:-:S05]  /*03e0*/  IMAD.WIDE R8, R7, 0x4, R8 ;  /* 0x0000000407087825 */ /* 0x001fca00078e0208 */
[----:B------:R-:W2:Y:S02]  /*03f0*/  LDG.E R13, desc[UR4][R8.64] ;  /* 0x00000004080d7981 */ /* 0x000ea4000c1e1900 */
[----:B--2---:R-:W-:-:S06]  /*0400*/  IMAD.WIDE R10, R13, 0x4, R18 ;  /* 0x000000040d0a7825 */ /* 0x004fcc00078e0212 */
[----:B------:R-:W2:Y:S01]  /*0410*/  LDG.E R10, desc[UR4][R10.64] ;  /* 0x000000040a0a7981 */ /* 0x000ea2000c1e1900 */
[----:B------:R-:W-:Y:S01]  /*0420*/  BSSY.RECONVERGENT B3, `(.L_x_19) ;  /* 0x0000007000037945 */ /* 0x000fe20003800200 */
[----:B--2---:R-:W-:-:S13]  /*0430*/  ISETP.NE.AND P0, PT, R10, -0x1, PT ;  /* 0xffffffff0a00780c */ /* 0x004fda0003f05270 */
[----:B------:R-:W-:Y:S05]  /*0440*/  @P0 BRA `(.L_x_20) ;  /* 0x0000000000100947 */ /* 0x000fea0003800000 */
[----:B------:R-:W0:Y:S02]  /*0450*/  LDC.64 R8, c[0x0][0x390] ;  /* 0x0000e400ff087b82 */ /* 0x000e240000000a00 */
[----:B0-----:R-:W-:-:S06]  /*0460*/  IMAD.WIDE R8, R13, 0x4, R8 ;  /* 0x000000040d087825 */ /* 0x001fcc00078e0208 */
[----:B------:R-:W2:Y:S02]  /*0470*/  LDG.E R9, desc[UR4][R8.64] ;  /* 0x0000000408097981 */ /* 0x000ea4000c1e1900 */
[----:B--2---:R-:W-:-:S07]  /*0480*/  VIMNMX R4, PT, PT, R4, R9, PT ;  /* 0x0000000904047248 */ /* 0x004fce0003fe0100 */
.L_x_20:
[----:B------:R-:W-:Y:S05]  /*0490*/  BSYNC.RECONVERGENT B3 ;  /* 0x0000000000037941 */ /* 0x000fea0003800200 */
.L_x_19:
[----:B------:R-:W-:-:S07]  /*04a0*/  VIADD R7, R7, 0x1 ;  /* 0x0000000107077836 */ /* 0x000fce0000000000 */
.L_x_14:
[----:B------:R-:W-:Y:S05]  /*04b0*/  BSYNC.RECONVERGENT B0 ;  /* 0x0000000000007941 */ /* 0x000fea0003800200 */
.L_x_13:
        /* <DEDUP_REMOVED lines=12> */
.L_x_22:
[----:B------:R-:W-:Y:S05]  /*0580*/  BSYNC.RECONVERGENT B0 ;  /* 0x0000000000007941 */ /* 0x000fea0003800200 */
.L_x_21:
[----:B------:R-:W-:Y:S01]  /*0590*/  IADD3 R7, PT, PT, R7, 0x1, RZ ;  /* 0x0000000107077810 */ /* 0x000fe20007ffe0ff */
[----:B------:R-:W-:-:S07]  /*05a0*/  IMAD.MOV.U32 R0, RZ, RZ, R4 ;  /* 0x000000ffff007224 */ /* 0x000fce00078e0004 */
.L_x_12:
[----:B------:R-:W-:Y:S05]  /*05b0*/  BSYNC.RECONVERGENT B1 ;  /* 0x0000000000017941 */ /* 0x000fea0003800200 */
.L_x_11:
[----:B------:R-:W-:-:S13]  /*05c0*/  ISETP.GE.U32.AND P0, PT, R5, 0x4, PT ;  /* 0x000000040500780c */ /* 0x000fda0003f06070 */
[----:B------:R-:W-:Y:S05]  /*05d0*/  @!P0 BRA `(.L_x_10) ;  /* 0x0000000c00fc8947 */ /* 0x000fea0003800000 */
[----:B------:R-:W0:Y:S01]  /*05e0*/  LDC.64 R12, c[0x0][0x388] ;  /* 0x0000e200ff0c7b82 */ /* 0x000e220000000a00 */
[----:B------:R-:W-:Y:S01]  /*05f0*/  IMAD.IADD R0, R3, 0x1, -R7 ;  /* 0x0000000103007824 */ /* 0x000fe200078e0a07 */
[----:B------:R-:W-:Y:S01]  /*0600*/  BSSY.RECONVERGENT B0, `(.L_x_23) ;  /* 0x000008e000007945 */ /* 0x000fe20003800200 */
[----:B------:R-:W-:-:S03]  /*0610*/  PLOP3.LUT P0, PT, PT, PT, PT, 0x80, 0x8 ;  /* 0x000000000008781c */ /* 0x000fc60003f0f070 */
[----:B------:R-:W-:Y:S02]  /*0620*/  ISETP.GT.AND P1, PT, R0, 0xc, PT ;  /* 0x0000000c0000780c */ /* 0x000fe40003f24270 */
[----:B------:R-:W-:Y:S01]  /*0630*/  MOV R0, R4 ;  /* 0x0000000400007202 */ /* 0x000fe20000000f00 */
[----:B0-----:R-:W-:-:S10]  /*0640*/  IMAD.WIDE R12, R7, 0x4, R12 ;  /* 0x00000004070c7825 */ /* 0x001fd400078e020c */
[----:B------:R-:W-:Y:S05]  /*0650*/  @!P1 BRA `(.L_x_24) ;  /* 0x0000000800209947 */ /* 0x000fea0003800000 */
[----:B------:R-:W0:Y:S01]  /*0660*/  LDC.64 R18, c[0x0][0x3a0] ;  /* 0x0000e800ff127b82 */ /* 0x000e220000000a00 */
[----:B------:R-:W-:Y:S01]  /*0670*/  PLOP3.LUT P0, PT, PT, PT, PT, 0x8, 0x80 ;  /* 0x000000000080781c */ /* 0x000fe20003f0e170 */
[----:B------:R-:W-:-:S12]  /*0680*/  VIADD R4, R3, 0xfffffff4 ;  /* 0xfffffff403047836 */ /* 0x000fd80000000000 */
.L_x_25:
[----:B------:R-:W0:Y:S04]  /*0690*/  LDG.E R6, desc[UR4][R12.64] ;  /* 0x000000040c067981 */ /* 0x000e28000c1e1900 */
[----:B------:R-:W2:Y:S04]  /*06a0*/  LDG.E R21, desc[UR4][R12.64+0x4] ;  /* 0x000004040c157981 */ /* 0x000ea8000c1e1900 */
[----:B------:R-:W3:Y:S04]  /*06b0*/  LDG.E R17, desc[UR4][R12.64+0xc] ;  /* 0x00000c040c117981 */ /* 0x000ee8000c1e1900 */
[----:B------:R-:W4:Y:S04]  /*06c0*/  LDG.E R16, desc[UR4][R12.64+0x8] ;  /* 0x000008040c107981 */ /* 0x000f28000c1e1900 */
[----:B------:R-:W5:Y:S04]  /*06d0*/  LDG.E R22, desc[UR4][R12.64+0x10] ;  /* 0x000010040c167981 */ /* 0x000f68000c1e1900 */
[----:B------:R-:W3:Y:S04]  /*06e0*/  LDG.E R20, desc[UR4][R12.64+0x14] ;  /* 0x000014040c147981 */ /* 0x000ee8000c1e1900 */
[----:B------:R-:W3:Y:S01]  /*06f0*/  LDG.E R5, desc[UR4][R12.64+0x18] ;  /* 0x000018040c057981 */ /* 0x000ee2000c1e1900 */
[----:B0-----:R-:W-:-:S06]  /*0700*/  IMAD.WIDE R26, R6, 0x4, R18 ;  /* 0x00000004061a7825 */ /* 0x001fcc00078e0212 */
[----:B------:R-:W3:Y:S01]  /*0710*/  LDG.E R26, desc[UR4][R26.64] ;  /* 0x000000041a1a7981 */ /* 0x000ee2000c1e1900 */
[----:B--2---:R-:W-:-:S05]  /*0720*/  IMAD.WIDE R8, R21, 0x4, R18 ;  /* 0x0000000415087825 */ /* 0x004fca00078e0212 */
[----:B------:R3:W2:Y:S01]  /*0730*/  LDG.E R23, desc[UR4][R8.64] ;  /* 0x0000000408177981 */ /* 0x0006a2000c1e1900 */
[----:B----4-:R-:W-:-:S04]  /*0740*/  IMAD.WIDE R14, R16, 0x4, R18 ;  /* 0x00000004100e7825 */ /* 0x010fc800078e0212 */
[--C-:B-----5:R-:W-:Y:S02]  /*0750*/  IMAD.WIDE R24, R22, 0x4, R18.reuse ;  /* 0x0000000416187825 */ /* 0x120fe400078e0212 */
[----:B------:R-:W4:Y:S02]  /*0760*/  LDG.E R14, desc[UR4][R14.64] ;  /* 0x000000040e0e7981 */ /* 0x000f24000c1e1900 */
[--C-:B---3--:R-:W-:Y:S02]  /*0770*/  IMAD.WIDE R8, R17, 0x4, R18.reuse ;  /* 0x0000000411087825 */ /* 0x108fe400078e0212 */
[----:B------:R-:W3:Y:S04]  /*0780*/  LDG.E R10, desc[UR4][R24.64] ;  /* 0x00000004180a7981 */ /* 0x000ee8000c1e1900 */
[----:B------:R0:W5:Y:S02]  /*0790*/  LDG.E R11, desc[UR4][R8.64] ;  /* 0x00000004080b7981 */ /* 0x000164000c1e1900 */
[----:B0-----:R-:W-:-:S05]  /*07a0*/  IMAD.WIDE R8, R20, 0x4, R18 ;  /* 0x0000000414087825 */ /* 0x001fca00078e0212 */
[----:B------:R0:W3:Y:S01]  /*07b0*/  LDG.E R15, desc[UR4][R8.64] ;  /* 0x00000004080f7981 */ /* 0x0000e2000c1e1900 */
[----:B------:R-:W-:-:S13]  /*07c0*/  ISETP.NE.AND P5, PT, R26, -0x1, PT ;  /* 0xffffffff1a00780c */ /* 0x000fda0003fa5270 */
[----:B0-----:R-:W0:Y:S01]  /*07d0*/  @!P5 LDC.64 R8, c[0x0][0x390] ;  /* 0x0000e400ff08db82 */ /* 0x001e220000000a00 */
[----:B--2---:R-:W-:Y:S02]  /*07e0*/  ISETP.NE.AND P6, PT, R23, -0x1, PT ;  /* 0xffffffff1700780c */ /* 0x004fe40003fc5270 */
[----:B-----5:R-:W-:Y:S02]  /*07f0*/  ISETP.NE.AND P4, PT, R11, -0x1, PT ;  /* 0xffffffff0b00780c */ /* 0x020fe40003f85270 */
[----:B----4-:R-:W-:Y:S02]  /*0800*/  ISETP.NE.AND P1, PT, R14, -0x1, PT ;  /* 0xffffffff0e00780c */ /* 0x010fe40003f25270 */
[----:B---3--:R-:W-:-:S07]  /*0810*/  ISETP.NE.AND P2, PT, R10, -0x1, PT ;  /* 0xffffffff0a00780c */ /* 0x008fce0003f45270 */
[----:B------:R-:W1:Y:S08]  /*0820*/  @!P6 LDC.64 R24, c[0x0][0x390] ;  /* 0x0000e400ff18eb82 */ /* 0x000e700000000a00 */
[----:B------:R-:W2:Y:S01]  /*0830*/  @!P4 LDC.64 R10, c[0x0][0x390] ;  /* 0x0000e400ff0acb82 */ /* 0x000ea20000000a00 */
[----:B0-----:R-:W-:Y:S02]  /*0840*/  @!P5 IMAD.WIDE R8, R6, 0x4, R8 ;  /* 0x000000040608d825 */ /* 0x001fe400078e0208 */
[----:B------:R-:W3:Y:S04]  /*0850*/  LDG.E R6, desc[UR4][R12.64+0x1c] ;  /* 0x00001c040c067981 */ /* 0x000ee8000c1e1900 */
[----:B------:R-:W4:Y:S04]  /*0860*/  @!P5 LDG.E R23, desc[UR4][R8.64] ;  /* 0x000000040817d981 */ /* 0x000f28000c1e1900 */
[----:B------:R-:W5:Y:S04]  /*0870*/  LDG.E R8, desc[UR4][R12.64+0x20] ;  /* 0x000020040c087981 */ /* 0x000f68000c1e1900 */
[----:B------:R-:W4:Y:S01]  /*0880*/  LDG.E R9, desc[UR4][R12.64+0x24] ;  /* 0x000024040c097981 */ /* 0x000f22000c1e1900 */
[----:B------:R-:W-:-:S02]  /*0890*/  ISETP.NE.AND P3, PT, R15, -0x1, PT ;  /* 0xffffffff0f00780c */ /* 0x000fc40003f65270 */
[----:B------:R-:W0:Y:S01]  /*08a0*/  @!P1 LDC.64 R14, c[0x0][0x390] ;  /* 0x0000e400ff0e9b82 */ /* 0x000e220000000a00 */
[----:B--2---:R-:W-:-:S04]  /*08b0*/  @!P4 IMAD.WIDE R26, R17, 0x4, R10 ;  /* 0x00000004111ac825 */ /* 0x004fc800078e020a */
[----:B-1----:R-:W-:Y:S01]  /*08c0*/  @!P6 IMAD.WIDE R24, R21, 0x4, R24 ;  /* 0x000000041518e825 */ /* 0x002fe200078e0218 */
[----:B------:R-:W2:Y:S02]  /*08d0*/  @!P4 LDG.E R17, desc[UR4][R26.64] ;  /* 0x000000041a11c981 */ /* 0x000ea4000c1e1900 */
[----:B------:R-:W1:Y:S02]  /*08e0*/  @!P2 LDC.64 R10, c[0x0][0x390] ;  /* 0x0000e400ff0aab82 */ /* 0x000e640000000a00 */
[----:B------:R0:W2:Y:S02]  /*08f0*/  @!P6 LDG.E R21, desc[UR4][R24.64] ;  /* 0x000000041815e981 */ /* 0x0000a4000c1e1900 */
[----:B0-----:R-:W-:-:S04]  /*0900*/  IMAD.WIDE R24, R5, 0x4, R18 ;  /* 0x0000000405187825 */ /* 0x001fc800078e0212 */
[----:B------:R-:W-:Y:S02]  /*0910*/  @!P1 IMAD.WIDE R14, R16, 0x4, R14 ;  /* 0x00000004100e9825 */ /* 0x000fe400078e020e */
[----:B------:R-:W2:Y:S04]  /*0920*/  LDG.E R24, desc[UR4][R24.64] ;  /* 0x0000000418187981 */ /* 0x000ea8000c1e1900 */
[----:B------:R3:W2:Y:S01]  /*0930*/  @!P1 LDG.E R16, desc[UR4][R14.64] ;  /* 0x000000040e109981 */ /* 0x0006a2000c1e1900 */
[----:B-1----:R-:W-:-:S06]  /*0940*/  @!P2 IMAD.WIDE R10, R22, 0x4, R10 ;  /* 0x00000004160aa825 */ /* 0x002fcc00078e020a */
[----:B------:R-:W2:Y:S01]  /*0950*/  @!P2 LDG.E R10, desc[UR4][R10.64] ;  /* 0x000000040a0aa981 */ /* 0x000ea2000c1e1900 */
[----:B---3--:R-:W-:-:S05]  /*0960*/  IMAD.WIDE R14, R6, 0x4, R18 ;  /* 0x00000004060e7825 */ /* 0x008fca00078e0212 */
[----:B------:R0:W3:Y:S01]  /*0970*/  LDG.E R25, desc[UR4][R14.64] ;  /* 0x000000040e197981 */ /* 0x0000e2000c1e1900 */
[--C-:B-----5:R-:W-:Y:S01]  /*0980*/  IMAD.WIDE R26, R8, 0x4, R18.reuse ;  /* 0x00000004081a7825 */ /* 0x120fe200078e0212 */
[----:B----4-:R-:W-:Y:S01]  /*0990*/  @!P5 VIMNMX R0, PT, PT, R0, R23, PT ;  /* 0x000000170000d248 */ /* 0x010fe20003fe0100 */
[----:B0-----:R-:W0:Y:S04]  /*09a0*/  @!P3 LDC.64 R14, c[0x0][0x390] ;  /* 0x0000e400ff0ebb82 */ /* 0x001e280000000a00 */
[----:B------:R-:W4:Y:S01]  /*09b0*/  LDG.E R26, desc[UR4][R26.64] ;  /* 0x000000041a1a7981 */ /* 0x000f22000c1e1900 */
[----:B------:R-:W-:-:S05]  /*09c0*/  IMAD.WIDE R22, R9, 0x4, R18 ;  /* 0x0000000409167825 */ /* 0x000fca00078e0212 */
[----:B------:R-:W5:Y:S04]  /*09d0*/  LDG.E R11, desc[UR4][R22.64] ;  /* 0x00000004160b7981 */ /* 0x000f68000c1e1900 */
[----:B------:R-:W5:Y:S01]  /*09e0*/  LDG.E R22, desc[UR4][R12.64+0x2c] ;  /* 0x00002c040c167981 */ /* 0x000f62000c1e1900 */
[----:B0-----:R-:W-:Y:S01]  /*09f0*/  @!P3 IMAD.WIDE R14, R20, 0x4, R14 ;  /* 0x00000004140eb825 */ /* 0x001fe200078e020e */
[----:B--2---:R-:W-:Y:S02]  /*0a00*/  @!P6 VIMNMX R0, PT, PT, R0, R21, PT ;  /* 0x000000150000e248 */ /* 0x004fe40003fe0100 */
[----:B------:R-:W2:Y:S04]  /*0a10*/  LDG.E R23, desc[UR4][R12.64+0x30] ;  /* 0x000030040c177981 */ /* 0x000ea8000c1e1900 */
[----:B------:R0:W2:Y:S04]  /*0a20*/  @!P3 LDG.E R20, desc[UR4][R14.64] ;  /* 0x000000040e14b981 */ /* 0x0000a8000c1e1900 */
[----:B------:R-:W2:Y:S01]  /*0a30*/  LDG.E R21, desc[UR4][R12.64+0x28] ;  /* 0x000028040c157981 */ /* 0x000ea2000c1e1900 */
[----:B------:R-:W-:-:S04]  /*0a40*/  @!P1 VIMNMX R0, PT, PT, R0, R16, PT ;  /* 0x0000001000009248 */ /* 0x000fc80003fe0100 */
[----:B------:R-:W-:-:S04]  /*0a50*/  @!P4 VIMNMX R0, PT, PT, R0, R17, PT ;  /* 0x000000110000c248 */ /* 0x000fc80003fe0100 */
[----:B------:R-:W-:Y:S02]  /*0a60*/  @!P2 VIMNMX R0, PT, PT, R0, R10, PT ;  /* 0x0000000a0000a248 */ /* 0x000fe40003fe0100 */
[----:B------:R-:W-:Y:S02]  /*0a70*/  ISETP.NE.AND P5, PT, R24, -0x1, PT ;  /* 0xffffffff1800780c */ /* 0x000fe40003fa5270 */
[----:B------:R-:W2:Y:S11]  /*0a80*/  LDG.E R24, desc[UR4][R12.64+0x34] ;  /* 0x000034040c187981 */ /* 0x000eb6000c1e1900 */
[----:B0-----:R-:W0:Y:S01]  /*0a90*/  @!P5 LDC.64 R14, c[0x0][0x390] ;  /* 0x0000e400ff0edb82 */ /* 0x001e220000000a00 */
[----:B---3--:R-:W-:-:S13]  /*0aa0*/  ISETP.NE.AND P6, PT, R25, -0x1, PT ;  /* 0xffffffff1900780c */ /* 0x008fda0003fc5270 */
[----:B------:R-:W1:Y:S01]  /*0ab0*/  @!P6 LDC.64 R16, c[0x0][0x390] ;  /* 0x0000e400ff10eb82 */ /* 0x000e620000000a00 */
[----:B----4-:R-:W-:Y:S02]  /*0ac0*/  ISETP.NE.AND P4, PT, R26, -0x1, PT ;  /* 0xffffffff1a00780c */ /* 0x010fe40003f85270 */
[----:B-----5:R-:W-:-:S11]  /*0ad0*/  ISETP.NE.AND P1, PT, R11, -0x1, PT ;  /* 0xffffffff0b00780c */ /* 0x020fd60003f25270 */
[----:B------:R-:W3:Y:S01]  /*0ae0*/  @!P4 LDC.64 R10, c[0x0][0x390] ;  /* 0x0000e400ff0acb82 */ /* 0x000ee20000000a00 */
[----:B------:R-:W-:-:S04]  /*0af0*/  IMAD.WIDE R28, R22, 0x4, R18 ;  /* 0x00000004161c7825 */ /* 0x000fc800078e0212 */
[----:B-1----:R-:W-:Y:S02]  /*0b00*/  @!P6 IMAD.WIDE R26, R6, 0x4, R16 ;  /* 0x00000004061ae825 */ /* 0x002fe400078e0210 */
[----:B------:R-:W4:Y:S01]  /*0b10*/  LDG.E R6, desc[UR4][R12.64+0x38] ;  /* 0x000038040c067981 */ /* 0x000f22000c1e1900 */
[----:B------:R-:W1:Y:S01]  /*0b20*/  @!P1 LDC.64 R16, c[0x0][0x390] ;  /* 0x0000e400ff109b82 */ /* 0x000e620000000a00 */
[----:B--2---:R-:W-:Y:S02]  /*0b30*/  @!P3 VIMNMX R0, PT, PT, R0, R20, PT ;  /* 0x000000140000b248 */ /* 0x004fe40003fe0100 */
[----:B------:R-:W2:Y:S01]  /*0b40*/  LDG.E R20, desc[UR4][R28.64] ;  /* 0x000000041c147981 */ /* 0x000ea2000c1e1900 */
[----:B------:R-:W-:-:S03]  /*0b50*/  IMAD.WIDE R30, R21, 0x4, R18 ;  /* 0x00000004151e7825 */ /* 0x000fc600078e0212 */
[----:B------:R-:W5:Y:S04]  /*0b60*/  @!P6 LDG.E R26, desc[UR4][R26.64] ;  /* 0x000000041a1ae981 */ /* 0x000f68000c1e1900 */
[----:B------:R-:W5:Y:S01]  /*0b70*/  LDG.E R25, desc[UR4][R30.64] ;  /* 0x000000041e197981 */ /* 0x000f62000c1e1900 */
[----:B---3--:R-:W-:-:S06]  /*0b80*/  @!P4 IMAD.WIDE R10, R8, 0x4, R10 ;  /* 0x00000004080ac825 */ /* 0x008fcc00078e020a */
[----:B------:R-:W3:Y:S04]  /*0b90*/  @!P4 LDG.E R10, desc[UR4][R10.64] ;  /* 0x000000040a0ac981 */ /* 0x000ee8000c1e1900 */
[----:B------:R-:W5:Y:S01]  /*0ba0*/  LDG.E R11, desc[UR4][R12.64+0x3c] ;  /* 0x00003c040c0b7981 */ /* 0x000f62000c1e1900 */
[----:B-1----:R-:W-:-:S04]  /*0bb0*/  @!P1 IMAD.WIDE R16, R9, 0x4, R16 ;  /* 0x0000000409109825 */ /* 0x002fc800078e0210 */
[----:B------:R-:W-:Y:S02]  /*0bc0*/  IMAD.WIDE R8, R23, 0x4, R18 ;  /* 0x0000000417087825 */ /* 0x000fe400078e0212 */
[----:B------:R-:W3:Y:S02]  /*0bd0*/  @!P1 LDG.E R16, desc[UR4][R16.64] ;  /* 0x0000000410109981 */ /* 0x000ee4000c1e1900 */
[----:B0-----:R-:W-:Y:S02]  /*0be0*/  @!P5 IMAD.WIDE R14, R5, 0x4, R14 ;  /* 0x00000004050ed825 */ /* 0x001fe400078e020e */
[----:B------:R0:W3:Y:S04]  /*0bf0*/  LDG.E R5, desc[UR4][R8.64] ;  /* 0x0000000408057981 */ /* 0x0000e8000c1e1900 */
[----:B------:R-:W3:Y:S01]  /*0c00*/  @!P5 LDG.E R14, desc[UR4][R14.64] ;  /* 0x000000040e0ed981 */ /* 0x000ee2000c1e1900 */
[----:B0-----:R-:W-:-:S05]  /*0c10*/  IMAD.WIDE R8, R24, 0x4, R18 ;  /* 0x0000000418087825 */ /* 0x001fca00078e0212 */
[----:B------:R4:W3:Y:S02]  /*0c20*/  LDG.E R15, desc[UR4][R8.64] ;  /* 0x00000004080f7981 */ /* 0x0008e4000c1e1900 */
[----:B----4-:R-:W-:-:S05]  /*0c30*/  IMAD.WIDE R8, R6, 0x4, R18 ;  /* 0x0000000406087825 */ /* 0x010fca00078e0212 */
[----:B------:R5:W4:Y:S01]  /*0c40*/  LDG.E R17, desc[UR4][R8.64] ;  /* 0x0000000408117981 */ /* 0x000b22000c1e1900 */
[----:B--2---:R-:W-:Y:S01]  /*0c50*/  ISETP.NE.AND P3, PT, R20, -0x1, PT ;  /* 0xffffffff1400780c */ /* 0x004fe20003f65270 */
[----:B-----5:R-:W-:-:S05]  /*0c60*/  IMAD.WIDE R8, R11, 0x4, R18 ;  /* 0x000000040b087825 */ /* 0x020fca00078e0212 */
[----:B------:R0:W2:Y:S01]  /*0c70*/  LDG.E R20, desc[UR4][R8.64] ;  /* 0x0000000408147981 */ /* 0x0000a2000c1e1900 */
[----:B------:R-:W-:Y:S02]  /*0c80*/  ISETP.NE.AND P2, PT, R25, -0x1, PT ;  /* 0xffffffff1900780c */ /* 0x000fe40003f45270 */
[----:B---3--:R-:W-:-:S11]  /*0c90*/  @!P5 VIMNMX R0, PT, PT, R0, R14, PT ;  /* 0x0000000e0000d248 */ /* 0x008fd60003fe0100 */
[----:B0-----:R-:W0:Y:S01]  /*0ca0*/  @!P2 LDC.64 R8, c[0x0][0x390] ;  /* 0x0000e400ff08ab82 */ /* 0x001e220000000a00 */
[----:B------:R-:W-:Y:S02]  /*0cb0*/  @!P6 VIMNMX R0, PT, PT, R0, R26, PT ;  /* 0x0000001a0000e248 */ /* 0x000fe40003fe0100 */
[----:B------:R-:W-:Y:S02]  /*0cc0*/  ISETP.NE.AND P6, PT, R5, -0x1, PT ;  /* 0xffffffff0500780c */ /* 0x000fe40003fc5270 */
[----:B------:R-:W-:-:S03]  /*0cd0*/  ISETP.NE.AND P5, PT, R15, -0x1, PT ;  /* 0xffffffff0f00780c */ /* 0x000fc60003fa5270 */
[----:B------:R-:W1:Y:S01]  /*0ce0*/  @!P3 LDC.64 R14, c[0x0][0x390] ;  /* 0x0000e400ff0ebb82 */ /* 0x000e620000000a00 */
[----:B------:R-:W-:-:S04]  /*0cf0*/  @!P4 VIMNMX R0, PT, PT, R0, R10, PT ;  /* 0x0000000a0000c248 */ /* 0x000fc80003fe0100 */
[----:B------:R-:W-:Y:S01]  /*0d00*/  @!P1 VIMNMX R0, PT, PT, R0, R16, PT ;  /* 0x0000001000009248 */ /* 0x000fe20003fe0100 */
[----:B-1----:R-:W-:-:S06]  /*0d10*/  @!P3 IMAD.WIDE R26, R22, 0x4, R14 ;  /* 0x00000004161ab825 */ /* 0x002fcc00078e020e */
[----:B------:R-:W3:Y:S01]  /*0d20*/  @!P3 LDG.E R27, desc[UR4][R26.64] ;  /* 0x000000041a1bb981 */ /* 0x000ee2000c1e1900 */
[----:B----4-:R-:W-:Y:S02]  /*0d30*/  ISETP.NE.AND P4, PT, R17, -0x1, PT ;  /* 0xffffffff1100780c */ /* 0x010fe40003f85270 */
[----:B------:R-:W1:Y:S01]  /*0d40*/  @!P6 LDC.64 R16, c[0x0][0x390] ;  /* 0x0000e400ff10eb82 */ /* 0x000e620000000a00 */
[----:B--2---:R-:W-:Y:S01]  /*0d50*/  ISETP.NE.AND P1, PT, R20, -0x1, PT ;  /* 0xffffffff1400780c */ /* 0x004fe20003f25270 */
[----:B0-----:R-:W-:-:S06]  /*0d60*/  @!P2 IMAD.WIDE R20, R21, 0x4, R8 ;  /* 0x000000041514a825 */ /* 0x001fcc00078e0208 */
[----:B------:R-:W0:Y:S01]  /*0d70*/  @!P5 LDC.64 R8, c[0x0][0x390] ;  /* 0x0000e400ff08db82 */ /* 0x000e220000000a00 */
[----:B------:R2:W4:Y:S07]  /*0d80*/  @!P2 LDG.E R5, desc[UR4][R20.64] ;  /* 0x000000041405a981 */ /* 0x00052e000c1e1900 */
[----:B------:R-:W5:Y:S08]  /*0d90*/  @!P1 LDC.64 R14, c[0x0][0x390] ;  /* 0x0000e400ff0e9b82 */ /* 0x000f700000000a00 */
[----:B--2---:R-:W2:Y:S01]  /*0da0*/  @!P4 LDC.64 R20, c[0x0][0x390] ;  /* 0x0000e400ff14cb82 */ /* 0x004ea20000000a00 */
[----:B-1----:R-:W-:-:S04]  /*0db0*/  @!P6 IMAD.WIDE R16, R23, 0x4, R16 ;  /* 0x000000041710e825 */ /* 0x002fc800078e0210 */
[----:B0-----:R-:W-:Y:S02]  /*0dc0*/  @!P5 IMAD.WIDE R8, R24, 0x4, R8 ;  /* 0x000000041808d825 */ /* 0x001fe400078e0208 */
[----:B------:R-:W3:Y:S04]  /*0dd0*/  @!P6 LDG.E R17, desc[UR4][R16.64] ;  /* 0x000000041011e981 */ /* 0x000ee8000c1e1900 */
[----:B------:R-:W3:Y:S01]  /*0de0*/  @!P5 LDG.E R9, desc[UR4][R8.64] ;  /* 0x000000040809d981 */ /* 0x000ee2000c1e1900 */
[----:B-----5:R-:W-:-:S06]  /*0df0*/  @!P1 IMAD.WIDE R14, R11, 0x4, R14 ;  /* 0x000000040b0e9825 */ /* 0x020fcc00078e020e */
[----:B------:R-:W5:Y:S01]  /*0e00*/  @!P1 LDG.E R15, desc[UR4][R14.64] ;  /* 0x000000040e0f9981 */ /* 0x000f62000c1e1900 */
[----:B--2---:R-:W-:-:S06]  /*0e10*/  @!P4 IMAD.WIDE R22, R6, 0x4, R20 ;  /* 0x000000040616c825 */ /* 0x004fcc00078e0214 */
[----:B------:R-:W2:Y:S01]  /*0e20*/  @!P4 LDG.E R23, desc[UR4][R22.64] ;  /* 0x000000041617c981 */ /* 0x000ea2000c1e1900 */
[----:B------:R-:W-:Y:S01]  /*0e30*/  VIADD R7, R7, 0x10 ;  /* 0x0000001007077836 */ /* 0x000fe20000000000 */
[----:B----4-:R-:W-:-:S04]  /*0e40*/  @!P2 VIMNMX R0, PT, PT, R0, R5, PT ;  /* 0x000000050000a248 */ /* 0x010fc80003fe0100 */
[----:B------:R-:W-:Y:S02]  /*0e50*/  ISETP.GE.AND P2, PT, R7, R4, PT ;  /* 0x000000040700720c */ /* 0x000fe40003f46270 */
[----:B---3--:R-:W-:Y:S02]  /*0e60*/  @!P3 VIMNMX R0, PT, PT, R0, R27, PT ;  /* 0x0000001b0000b248 */ /* 0x008fe40003fe0100 */
[----:B------:R-:W-:-:S04]  /*0e70*/  IADD3 R12, P3, PT, R12, 0x40, RZ ;  /* 0x000000400c0c7810 */ /* 0x000fc80007f7e0ff */
[----:B------:R-:W-:Y:S02]  /*0e80*/  IADD3.X R13, PT, PT, RZ, R13, RZ, P3, !PT ;  /* 0x0000000dff0d7210 */ /* 0x000fe40001ffe4ff */
[----:B------:R-:W-:-:S04]  /*0e90*/  @!P6 VIMNMX R0, PT, PT, R0, R17, PT ;  /* 0x000000110000e248 */ /* 0x000fc80003fe0100 */
[----:B------:R-:W-:-:S04]  /*0ea0*/  @!P5 VIMNMX R0, PT, PT, R0, R9, PT ;  /* 0x000000090000d248 */ /* 0x000fc80003fe0100 */
[----:B--2---:R-:W-:-:S04]  /*0eb0*/  @!P4 VIMNMX R0, PT, PT, R0, R23, PT ;  /* 0x000000170000c248 */ /* 0x004fc80003fe0100 */
[----:B-----5:R-:W-:Y:S01]  /*0ec0*/  @!P1 VIMNMX R0, PT, PT, R0, R15, PT ;  /* 0x0000000f00009248 */ /* 0x020fe20003fe0100 */
[----:B------:R-:W-:Y:S06]  /*0ed0*/  @!P2 BRA `(.L_x_25) ;  /* 0xfffffff400eca947 */ /* 0x000fec000383ffff */
.L_x_24:
[----:B------:R-:W-:Y:S05]  /*0ee0*/  BSYNC.RECONVERGENT B0 ;  /* 0x0000000000007941 */ /* 0x000fea0003800200 */
.L_x_23:
[----:B------:R-:W-:Y:S01]  /*0ef0*/  IMAD.IADD R4, R3, 0x1, -R7 ;  /* 0x0000000103047824 */ /* 0x000fe200078e0a07 */
[----:B------:R-:W-:Y:S04]  /*0f00*/  BSSY.RECONVERGENT B0, `(.L_x_26) ;  /* 0x000004a000007945 */ /* 0x000fe80003800200 */
[----:B------:R-:W-:-:S13]  /*0f10*/  ISETP.GT.AND P1, PT, R4, 0x4, PT ;  /* 0x000000040400780c */ /* 0x000fda0003f24270 */
[----:B------:R-:W-:Y:S05]  /*0f20*/  @!P1 BRA `(.L_x_27) ;  /* 0x00000004001c9947 */ /* 0x000fea0003800000 */
[----:B------:R-:W2:Y:S04]  /*0f30*/  LDG.E R25, desc[UR4][R12.64] ;  /* 0x000000040c197981 */ /* 0x000ea8000c1e1900 */
[----:B------:R-:W3:Y:S04]  /*0f40*/  LDG.E R6, desc[UR4][R12.64+0x4] ;  /* 0x000004040c067981 */ /* 0x000ee8000c1e1900 */
[----:B------:R-:W4:Y:S01]  /*0f50*/  LDG.E R5, desc[UR4][R12.64+0x8] ;  /* 0x000008040c057981 */ /* 0x000f22000c1e1900 */
[----:B------:R-:W-:-:S03]  /*0f60*/  IADD3 R10, P0, PT, R12, 0x10, RZ ;  /* 0x000000100c0a7810 */ /* 0x000fc60007f1e0ff */
[----:B------:R-:W5:Y:S02]  /*0f70*/  LDG.E R4, desc[UR4][R12.64+0xc] ;  /* 0x00000c040c047981 */ /* 0x000f64000c1e1900 */
[----:B------:R-:W-:-:S05]  /*0f80*/  IMAD.X R11, RZ, RZ, R13, P0 ;  /* 0x000000ffff0b7224 */ /* 0x000fca00000e060d */
[----:B------:R-:W3:Y:S04]  /*0f90*/  LDG.E R22, desc[UR4][R10.64+0x4] ;  /* 0x000004040a167981 */ /* 0x000ee8000c1e1900 */
[----:B------:R-:W3:Y:S04]  /*0fa0*/  LDG.E R12, desc[UR4][R12.64+0x10] ;  /* 0x000010040c0c7981 */ /* 0x000ee8000c1e1900 */
[----:B------:R-:W3:Y:S04]  /*0fb0*/  LDG.E R9, desc[UR4][R10.64+0xc] ;  /* 0x00000c040a097981 */ /* 0x000ee8000c1e1900 */
[----:B------:R-:W3:Y:S01]  /*0fc0*/  LDG.E R13, desc[UR4][R10.64+0x8] ;  /* 0x000008040a0d7981 */ /* 0x000ee2000c1e1900 */
[----:B--2---:R-:W-:-:S06]  /*0fd0*/  IMAD.WIDE R14, R25, 0x4, R18 ;  /* 0x00000004190e7825 */ /* 0x004fcc00078e0212 */
[----:B------:R-:W2:Y:S01]  /*0fe0*/  LDG.E R14, desc[UR4][R14.64] ;  /* 0x000000040e0e7981 */ /* 0x000ea2000c1e1900 */
[----:B----4-:R-:W-:-:S05]  /*0ff0*/  IMAD.WIDE R16, R5, 0x4, R18 ;  /* 0x0000000405107825 */ /* 0x010fca00078e0212 */
[----:B------:R5:W4:Y:S02]  /*1000*/  LDG.E R24, desc[UR4][R16.64] ;  /* 0x0000000410187981 */ /* 0x000b24000c1e1900 */
[----:B-----5:R-:W-:-:S04]  /*1010*/  IMAD.WIDE R16, R4, 0x4, R18 ;  /* 0x0000000404107825 */ /* 0x020fc800078e0212 */
[--C-:B---3--:R-:W-:Y:S01]  /*1020*/  IMAD.WIDE R20, R12, 0x4, R18.reuse ;  /* 0x000000040c147825 */ /* 0x108fe200078e0212 */
[----:B------:R0:W3:Y:S04]  /*1030*/  LDG.E R23, desc[UR4][R16.64] ;  /* 0x0000000410177981 */ /* 0x0000e8000c1e1900 */
[----:B------:R1:W5:Y:S01]  /*1040*/  LDG.E R26, desc[UR4][R20.64] ;  /* 0x00000004141a7981 */ /* 0x000362000c1e1900 */
[----:B0-----:R-:W-:-:S04]  /*1050*/  IMAD.WIDE R16, R22, 0x4, R18 ;  /* 0x0000000416107825 */ /* 0x001fc800078e0212 */
[--C-:B-1----:R-:W-:Y:S01]  /*1060*/  IMAD.WIDE R20, R13, 0x4, R18.reuse ;  /* 0x000000040d147825 */ /* 0x102fe200078e0212 */
[----:B------:R0:W5:Y:S05]  /*1070*/  LDG.E R27, desc[UR4][R16.64] ;  /* 0x00000004101b7981 */ /* 0x00016a000c1e1900 */
[----:B------:R-:W5:Y:S01]  /*1080*/  LDG.E R20, desc[UR4][R20.64] ;  /* 0x0000000414147981 */ /* 0x000f62000c1e1900 */
[----:B0-----:R-:W-:-:S05]  /*1090*/  IMAD.WIDE R16, R9, 0x4, R18 ;  /* 0x0000000409107825 */ /* 0x001fca00078e0212 */
[----:B------:R-:W5:Y:S01]  /*10a0*/  LDG.E R28, desc[UR4][R16.64] ;  /* 0x00000004101c7981 */ /* 0x000f62000c1e1900 */
[----:B--2---:R-:W-:Y:S01]  /*10b0*/  ISETP.NE.AND P2, PT, R14, -0x1, PT ;  /* 0xffffffff0e00780c */ /* 0x004fe20003f45270 */
[----:B------:R-:W-:-:S05]  /*10c0*/  IMAD.WIDE R14, R6, 0x4, R18 ;  /* 0x00000004060e7825 */ /* 0x000fca00078e0212 */
[----:B------:R0:W2:Y:S07]  /*10d0*/  LDG.E R8, desc[UR4][R14.64] ;  /* 0x000000040e087981 */ /* 0x0000ae000c1e1900 */
[----:B0-----:R-:W0:Y:S02]  /*10e0*/  @!P2 LDC.64 R14, c[0x0][0x390] ;  /* 0x0000e400ff0eab82 */ /* 0x001e240000000a00 */
[----:B0-----:R-:W-:-:S05]  /*10f0*/  @!P2 IMAD.WIDE R14, R25, 0x4, R14 ;  /* 0x00000004190ea825 */ /* 0x001fca00078e020e */
[----:B------:R0:W2:Y:S01]  /*1100*/  @!P2 LDG.E R21, desc[UR4][R14.64] ;  /* 0x000000040e15a981 */ /* 0x0000a2000c1e1900 */
[----:B----4-:R-:W-:Y:S02]  /*1110*/  ISETP.NE.AND P3, PT, R24, -0x1, PT ;  /* 0xffffffff1800780c */ /* 0x010fe40003f65270 */
[----:B---3--:R-:W-:Y:S02]  /*1120*/  ISETP.NE.AND P4, PT, R23, -0x1, PT ;  /* 0xffffffff1700780c */ /* 0x008fe40003f85270 */
[----:B-----5:R-:W-:-:S09]  /*1130*/  ISETP.NE.AND P5, PT, R26, -0x1, PT ;  /* 0xffffffff1a00780c */ /* 0x020fd20003fa5270 */
[----:B------:R-:W1:Y:S01]  /*1140*/  @!P3 LDC.64 R16, c[0x0][0x390] ;  /* 0x0000e400ff10bb82 */ /* 0x000e620000000a00 */
[----:B------:R-:W-:Y:S02]  /*1150*/  ISETP.NE.AND P6, PT, R27, -0x1, PT ;  /* 0xffffffff1b00780c */ /* 0x000fe40003fc5270 */
[----:B------:R-:W-:-:S05]  /*1160*/  ISETP.NE.AND P1, PT, R20, -0x1, PT ;  /* 0xffffffff1400780c */ /* 0x000fca0003f25270 */
[----:B------:R-:W3:Y:S08]  /*1170*/  @!P4 LDC.64 R24, c[0x0][0x390] ;  /* 0x0000e400ff18cb82 */ /* 0x000ef00000000a00 */
[----:B------:R-:W4:Y:S01]  /*1180*/  @!P5 LDC.64 R26, c[0x0][0x390] ;  /* 0x0000e400ff1adb82 */ /* 0x000f220000000a00 */
[----:B---3--:R-:W-:-:S06]  /*1190*/  @!P4 IMAD.WIDE R24, R4, 0x4, R24 ;  /* 0x000000040418c825 */ /* 0x008fcc00078e0218 */
[----:B------:R-:W3:Y:S01]  /*11a0*/  @!P4 LDG.E R25, desc[UR4][R24.64] ;  /* 0x000000041819c981 */ /* 0x000ee2000c1e1900 */
[----:B----4-:R-:W-:-:S06]  /*11b0*/  @!P5 IMAD.WIDE R26, R12, 0x4, R26 ;  /* 0x000000040c1ad825 */ /* 0x010fcc00078e021a */
[----:B------:R-:W4:Y:S01]  /*11c0*/  @!P5 LDG.E R27, desc[UR4][R26.64] ;  /* 0x000000041a1bd981 */ /* 0x000f22000c1e1900 */
[----:B--2---:R-:W-:-:S13]  /*11d0*/  ISETP.NE.AND P0, PT, R8, -0x1, PT ;  /* 0xffffffff0800780c */ /* 0x004fda0003f05270 */
[----:B0-----:R-:W0:Y:S01]  /*11e0*/  @!P0 LDC.64 R14, c[0x0][0x390] ;  /* 0x0000e400ff0e8b82 */ /* 0x001e220000000a00 */
[----:B------:R-:W-:Y:S02]  /*11f0*/  @!P2 VIMNMX R0, PT, PT, R0, R21, PT ;  /* 0x000000150000a248 */ /* 0x000fe40003fe0100 */
[----:B------:R-:W-:-:S05]  /*1200*/  ISETP.NE.AND P2, PT, R28, -0x1, PT ;  /* 0xffffffff1c00780c */ /* 0x000fca0003f45270 */
[----:B------:R-:W2:Y:S01]  /*1210*/  @!P6 LDC.64 R20, c[0x0][0x390] ;  /* 0x0000e400ff14eb82 */ /* 0x000ea20000000a00 */
[----:B0-----:R-:W-:-:S04]  /*1220*/  @!P0 IMAD.WIDE R14, R6, 0x4, R14 ;  /* 0x00000004060e8825 */ /* 0x001fc800078e020e */
[----:B-1----:R-:W-:Y:S01]  /*1230*/  @!P3 IMAD.WIDE R28, R5, 0x4, R16 ;  /* 0x00000004051cb825 */ /* 0x002fe200078e0210 */
[----:B------:R0:W5:Y:S02]  /*1240*/  @!P0 LDG.E R6, desc[UR4][R14.64] ;  /* 0x000000040e068981 */ /* 0x000164000c1e1900 */
[----:B------:R-:W1:Y:S03]  /*1250*/  @!P1 LDC.64 R16, c[0x0][0x390] ;  /* 0x0000e400ff109b82 */ /* 0x000e660000000a00 */
[----:B------:R-:W3:Y:S05]  /*1260*/  @!P3 LDG.E R29, desc[UR4][R28.64] ;  /* 0x000000041c1db981 */ /* 0x000eea000c1e1900 */
[----:B0-----:R-:W0:Y:S01]  /*1270*/  @!P2 LDC.64 R14, c[0x0][0x390] ;  /* 0x0000e400ff0eab82 */ /* 0x001e220000000a00 */
[----:B--2---:R-:W-:-:S06]  /*1280*/  @!P6 IMAD.WIDE R20, R22, 0x4, R20 ;  /* 0x000000041614e825 */ /* 0x004fcc00078e0214 */
[----:B------:R-:W2:Y:S01]  /*1290*/  @!P6 LDG.E R21, desc[UR4][R20.64] ;  /* 0x000000041415e981 */ /* 0x000ea2000c1e1900 */
[----:B-1----:R-:W-:-:S06]  /*12a0*/  @!P1 IMAD.WIDE R16, R13, 0x4, R16 ;  /* 0x000000040d109825 */ /* 0x002fcc00078e0210 */
[----:B------:R-:W2:Y:S01]  /*12b0*/  @!P1 LDG.E R17, desc[UR4][R16.64] ;  /* 0x0000000410119981 */ /* 0x000ea2000c1e1900 */
[----:B0-----:R-:W-:-:S06]  /*12c0*/  @!P2 IMAD.WIDE R14, R9, 0x4, R14 ;  /* 0x00000004090ea825 */ /* 0x001fcc00078e020e */
[----:B------:R-:W2:Y:S01]  /*12d0*/  @!P2 LDG.E R15, desc[UR4][R14.64] ;  /* 0x000000040e0fa981 */ /* 0x000ea2000c1e1900 */
[----:B------:R-:W-:-:S05]  /*12e0*/  IADD3 R7, PT, PT, R7, 0x4, RZ ;  /* 0x0000000407077810 */ /* 0x000fca0007ffe0ff */
[----:B------:R-:W-:Y:S01]  /*12f0*/  VIADD R7, R7, 0x4 ;  /* 0x0000000407077836 */ /* 0x000fe20000000000 */
[----:B-----5:R-:W-:-:S04]  /*1300*/  @!P0 VIMNMX R0, PT, PT, R0, R6, PT ;  /* 0x0000000600008248 */ /* 0x020fc80003fe0100 */
[----:B---3--:R-:W-:-:S04]  /*1310*/  @!P3 VIMNMX R0, PT, PT, R0, R29, PT ;  /* 0x0000001d0000b248 */ /* 0x008fc80003fe0100 */
[----:B------:R-:W-:-:S04]  /*1320*/  @!P4 VIMNMX R0, PT, PT, R0, R25, PT ;  /* 0x000000190000c248 */ /* 0x000fc80003fe0100 */
[----:B----4-:R-:W-:Y:S02]  /*1330*/  @!P5 VIMNMX R0, PT, PT, R0, R27, PT ;  /* 0x0000001b0000d248 */ /* 0x010fe40003fe0100 */
[----:B------:R-:W-:Y:S02]  /*1340*/  PLOP3.LUT P0, PT, PT, PT, PT, 0x8, 0x80 ;  /* 0x000000000080781c */ /* 0x000fe40003f0e170 */
[----:B--2---:R-:W-:-:S04]  /*1350*/  @!P6 VIMNMX R0, PT, PT, R0, R21, PT ;  /* 0x000000150000e248 */ /* 0x004fc80003fe0100 */
[----:B------:R-:W-:Y:S02]  /*1360*/  @!P1 VIMNMX R0, PT, PT, R0, R17, PT ;  /* 0x0000001100009248 */ /* 0x000fe40003fe0100 */
[----:B------:R-:W-:-:S04]  /*1370*/  IADD3 R12, P1, PT, R10, 0x10, RZ ;  /* 0x000000100a0c7810 */ /* 0x000fc80007f3e0ff */
[----:B------:R-:W-:Y:S02]  /*1380*/  IADD3.X R13, PT, PT, RZ, R11, RZ, P1, !PT ;  /* 0x0000000bff0d7210 */ /* 0x000fe40000ffe4ff */
[----:B------:R-:W-:-:S07]  /*1390*/  @!P2 VIMNMX R0, PT, PT, R0, R15, PT ;  /* 0x0000000f0000a248 */ /* 0x000fce0003fe0100 */
.L_x_27:
[----:B------:R-:W-:Y:S05]  /*13a0*/  BSYNC.RECONVERGENT B0 ;  /* 0x0000000000007941 */ /* 0x000fea0003800200 */
.L_x_26:
[----:B------:R-:W-:-:S13]  /*13b0*/  ISETP.LT.OR P0, PT, R7, R3, P0 ;  /* 0x000000030700720c */ /* 0x000fda0000701670 */
[----:B------:R-:W-:Y:S05]  /*13c0*/  @!P0 BRA `(.L_x_10) ;  /* 0x0000000000808947 */ /* 0x000fea0003800000 */
[----:B------:R-:W2:Y:S04]  /*13d0*/  LDG.E R11, desc[UR4][R12.64] ;  /* 0x000000040c0b7981 */ /* 0x000ea8000c1e1900 */
[----:B------:R-:W3:Y:S04]  /*13e0*/  LDG.E R7, desc[UR4][R12.64+0x4] ;  /* 0x000004040c077981 */ /* 0x000ee8000c1e1900 */
[----:B------:R-:W4:Y:S04]  /*13f0*/  LDG.E R5, desc[UR4][R12.64+0x8] ;  /* 0x000008040c057981 */ /* 0x000f28000c1e1900 */
[----:B------:R-:W5:Y:S01]  /*1400*/  LDG.E R3, desc[UR4][R12.64+0xc] ;  /* 0x00000c040c037981 */ /* 0x000f62000c1e1900 */
[----:B--2---:R-:W-:-:S04]  /*1410*/  IMAD.WIDE R8, R11, 0x4, R18 ;  /* 0x000000040b087825 */ /* 0x004fc800078e0212 */
[--C-:B---3--:R-:W-:Y:S02]  /*1420*/  IMAD.WIDE R14, R7, 0x4, R18.reuse ;  /* 0x00000004070e7825 */ /* 0x108fe400078e0212 */
[----:B------:R-:W2:Y:S02]  /*1430*/  LDG.E R8, desc[UR4][R8.64] ;  /* 0x0000000408087981 */ /* 0x000ea4000c1e1900 */
[--C-:B----4-:R-:W-:Y:S02]  /*1440*/  IMAD.WIDE R16, R5, 0x4, R18.reuse ;  /* 0x0000000405107825 */ /* 0x110fe400078e0212 */
[----:B------:R-:W3:Y:S02]  /*1450*/  LDG.E R14, desc[UR4][R14.64] ;  /* 0x000000040e0e7981 */ /* 0x000ee4000c1e1900 */
[----:B-----5:R-:W-:Y:S02]  /*1460*/  IMAD.WIDE R18, R3, 0x4, R18 ;  /* 0x0000000403127825 */ /* 0x020fe400078e0212 */
[----:B------:R-:W4:Y:S04]  /*1470*/  LDG.E R16, desc[UR4][R16.64] ;  /* 0x0000000410107981 */ /* 0x000f28000c1e1900 */
[----:B------:R-:W5:Y:S01]  /*1480*/  LDG.E R18, desc[UR4][R18.64] ;  /* 0x0000000412127981 */ /* 0x000f62000c1e1900 */
[----:B--2---:R-:W-:-:S02]  /*1490*/  ISETP.NE.AND P0, PT, R8, -0x1, PT ;  /* 0xffffffff0800780c */ /* 0x004fc40003f05270 */
[----:B---3--:R-:W-:Y:S02]  /*14a0*/  ISETP.NE.AND P1, PT, R14, -0x1, PT ;  /* 0xffffffff0e00780c */ /* 0x008fe40003f25270 */
[----:B----4-:R-:W-:Y:S02]  /*14b0*/  ISETP.NE.AND P2, PT, R16, -0x1, PT ;  /* 0xffffffff1000780c */ /* 0x010fe40003f45270 */
[----:B-----5:R-:W-:-:S07]  /*14c0*/  ISETP.NE.AND P3, PT, R18, -0x1, PT ;  /* 0xffffffff1200780c */ /* 0x020fce0003f65270 */
[----:B------:R-:W0:Y:S08]  /*14d0*/  @!P0 LDC.64 R12, c[0x0][0x390] ;  /* 0x0000e400ff0c8b82 */ /* 0x000e300000000a00 */
[----:B------:R-:W1:Y:S08]  /*14e0*/  @!P1 LDC.64 R20, c[0x0][0x390] ;  /* 0x0000e400ff149b82 */ /* 0x000e700000000a00 */
[----:B------:R-:W2:Y:S08]  /*14f0*/  @!P2 LDC.64 R22, c[0x0][0x390] ;  /* 0x0000e400ff16ab82 */ /* 0x000eb00000000a00 */
[----:B------:R-:W3:Y:S01]  /*1500*/  @!P3 LDC.64 R8, c[0x0][0x390] ;  /* 0x0000e400ff08bb82 */ /* 0x000ee20000000a00 */
[----:B0-----:R-:W-:-:S06]  /*1510*/  @!P0 IMAD.WIDE R10, R11, 0x4, R12 ;  /* 0x000000040b0a8825 */ /* 0x001fcc00078e020c */
[----:B------:R-:W4:Y:S01]  /*1520*/  @!P0 LDG.E R11, desc[UR4][R10.64] ;  /* 0x000000040a0b8981 */ /* 0x000f22000c1e1900 */
[----:B-1----:R-:W-:-:S06]  /*1530*/  @!P1 IMAD.WIDE R6, R7, 0x4, R20 ;  /* 0x0000000407069825 */ /* 0x002fcc00078e0214 */
[----:B------:R-:W5:Y:S01]  /*1540*/  @!P1 LDG.E R7, desc[UR4][R6.64] ;  /* 0x0000000406079981 */ /* 0x000f62000c1e1900 */
[----:B--2---:R-:W-:-:S06]  /*1550*/  @!P2 IMAD.WIDE R4, R5, 0x4, R22 ;  /* 0x000000040504a825 */ /* 0x004fcc00078e0216 */
[----:B------:R-:W2:Y:S01]  /*1560*/  @!P2 LDG.E R5, desc[UR4][R4.64] ;  /* 0x000000040405a981 */ /* 0x000ea2000c1e1900 */
[----:B---3--:R-:W-:-:S06]  /*1570*/  @!P3 IMAD.WIDE R8, R3, 0x4, R8 ;  /* 0x000000040308b825 */ /* 0x008fcc00078e0208 */
[----:B------:R-:W3:Y:S01]  /*1580*/  @!P3 LDG.E R9, desc[UR4][R8.64] ;  /* 0x000000040809b981 */ /* 0x000ee2000c1e1900 */
[----:B----4-:R-:W-:-:S04]  /*1590*/  @!P0 VIMNMX R0, PT, PT, R0, R11, PT ;  /* 0x0000000b00008248 */ /* 0x010fc80003fe0100 */
[----:B-----5:R-:W-:-:S04]  /*15a0*/  @!P1 VIMNMX R0, PT, PT, R0, R7, PT ;  /* 0x0000000700009248 */ /* 0x020fc80003fe0100 */
[----:B--2---:R-:W-:-:S04]  /*15b0*/  @!P2 VIMNMX R0, PT, PT, R0, R5, PT ;  /* 0x000000050000a248 */ /* 0x004fc80003fe0100 */
[----:B---3--:R-:W-:-:S07]  /*15c0*/  @!P3 VIMNMX R0, PT, PT, R0, R9, PT ;  /* 0x000000090000b248 */ /* 0x008fce0003fe0100 */
.L_x_10:
[----:B------:R-:W-:Y:S05]  /*15d0*/  BSYNC.RECONVERGENT B2 ;  /* 0x0000000000027941 */ /* 0x000fea0003800200 */
.L_x_9:
[----:B------:R-:W0:Y:S02]  /*15e0*/  LDC.64 R4, c[0x0][0x3a8] ;  /* 0x0000ea00ff047b82 */ /* 0x000e240000000a00 */
[----:B0-----:R-:W-:-:S05]  /*15f0*/  IMAD.WIDE R2, R2, 0x4, R4 ;  /* 0x0000000402027825 */ /* 0x001fca00078e0204 */
[----:B------:R-:W-:Y:S01]  /*1600*/  STG.E desc[UR4][R2.64], R0 ;  /* 0x0000000002007986 */ /* 0x000fe2000c101904 */
[----:B------:R-:W-:Y:S05]  /*1610*/  EXIT ;  /* 0x000000000000794d */ /* 0x000fea0003800000 */
.L_x_28:
        /* <DEDUP_REMOVED lines=14> */
.L_x_32:


//--------------------- .text._Z4initPiS_S_ii     --------------------------
	.section	.text._Z4initPiS_S_ii,"ax",@progbits
	.align	128
        .global         _Z4initPiS_S_ii
        .type           _Z4initPiS_S_ii,@function
        .size           _Z4initPiS_S_ii,(.L_x_33 - _Z4initPiS_S_ii)
        .other          _Z4initPiS_S_ii,@"STO_CUDA_ENTRY STV_DEFAULT"
_Z4initPiS_S_ii:
.text._Z4initPiS_S_ii:
[----:B------:R-:W-:Y:S01]  /*0000*/  LDC R1, c[0x0][0x37c] ;  /* 0x0000df00ff017b82 */ /* 0x000fe20000000800 */
[----:B------:R-:W0:Y:S01]  /*0010*/  S2R R9, SR_CTAID.X ;  /* 0x0000000000097919 */ /* 0x000e220000002500 */
[----:B------:R-:W0:Y:S01]  /*0020*/  LDCU UR4, c[0x0][0x360] ;  /* 0x00006c00ff0477ac */ /* 0x000e220008000800 */
[----:B------:R-:W0:Y:S01]  /*0030*/  S2R R0, SR_TID.X ;  /* 0x0000000000007919 */ /* 0x000e220000002100 */
[----:B------:R-:W1:Y:S01]  /*0040*/  LDCU UR5, c[0x0][0x398] ;  /* 0x00007300ff0577ac */ /* 0x000e620008000800 */
[----:B0-----:R-:W-:-:S05]  /*0050*/  IMAD R9, R9, UR4, R0 ;  /* 0x0000000409097c24 */ /* 0x001fca000f8e0200 */
[----:B-1----:R-:W-:-:S13]  /*0060*/  ISETP.GE.AND P0, PT, R9, UR5, PT ;  /* 0x0000000509007c0c */ /* 0x002fda000bf06270 */
[----:B------:R-:W-:Y:S05]  /*0070*/  @P0 EXIT ;  /* 0x000000000000094d */ /* 0x000fea0003800000 */
[----:B------:R-:W0:Y:S01]  /*0080*/  LDC.64 R2, c[0x0][0x388] ;  /* 0x0000e200ff027b82 */ /* 0x000e220000000a00 */
[----:B------:R-:W1:Y:S01]  /*0090*/  LDCU.64 UR4, c[0x0][0x358] ;  /* 0x00006b00ff0477ac */ /* 0x000e620008000a00 */
[----:B------:R-:W-:-:S06]  /*00a0*/  MOV R11, 0xffffffff ;  /* 0xffffffff000b7802 */ /* 0x000fcc0000000f00 */
[----:B------:R-:W2:Y:S08]  /*00b0*/  LDC.64 R4, c[0x0][0x390] ;  /* 0x0000e400ff047b82 */ /* 0x000eb00000000a00 */
[----:B------:R-:W3:Y:S01]  /*00c0*/  LDC.64 R6, c[0x0][0x380] ;  /* 0x0000e000ff067b82 */ /* 0x000ee20000000a00 */
[----:B0-----:R-:W-:-:S05]  /*00d0*/  IMAD.WIDE R2, R9, 0x4, R2 ;  /* 0x0000000409027825 */ /* 0x001fca00078e0202 */
[----:B-1----:R-:W-:Y:S01]  /*00e0*/  STG.E desc[UR4][R2.64], R11 ;  /* 0x0000000b02007986 */ /* 0x002fe2000c101904 */
[----:B--2---:R-:W-:-:S05]  /*00f0*/  IMAD.WIDE R4, R9, 0x4, R4 ;  /* 0x0000000409047825 */ /* 0x004fca00078e0204 */
[----:B------:R-:W-:Y:S01]  /*0100*/  STG.E desc[UR4][R4.64], R11 ;  /* 0x0000000b04007986 */ /* 0x000fe2000c101904 */
[----:B---3--:R-:W-:-:S05]  /*0110*/  IMAD.WIDE R6, R9, 0x4, R6 ;  /* 0x0000000409067825 */ /* 0x008fca00078e0206 */
[----:B------:R-:W-:Y:S01]  /*0120*/  STG.E desc[UR4][R6.64], RZ ;  /* 0x000000ff06007986 */ /* 0x000fe2000c101904 */
[----:B------:R-:W-:Y:S05]  /*0130*/  EXIT ;  /* 0x000000000000794d */ /* 0x000fea0003800000 */
.L_x_29:
        /* <DEDUP_REMOVED lines=12> */
.L_x_33:


//--------------------- .nv.shared.reserved.0     --------------------------
	.section	.nv.shared.reserved.0,"aw",@nobits
	.weak		__nv_reservedSMEM_offset_0_alias
	.size		__nv_reservedSMEM_offset_0_alias, 0, 64
	.other		__nv_reservedSMEM_offset_0_alias,@"STO_CUDA_RESERVED_SHARED STV_DEFAULT"
__nv_reservedSMEM_offset_0_alias:
	.zero		0
	.zero		64


//--------------------- .nv.constant0._Z4mis3PiS_i --------------------------
	.section	.nv.constant0._Z4mis3PiS_i,"a",@progbits
	.sectionflags	@""
	.align	4
.nv.constant0._Z4mis3PiS_i:
	.zero		916


//--------------------- .nv.constant0._Z4mis2PiS_S_S_S_S_S_ii --------------------------
	.section	.nv.constant0._Z4mis2PiS_S_S_S_S_S_ii,"a",@progbits
	.sectionflags	@""
	.align	4
.nv.constant0._Z4mis2PiS_S_S_S_S_S_ii:
	.zero		960


//--------------------- .nv.constant0._Z4mis1PiS_S_S_S_S_S_ii --------------------------
	.section	.nv.constant0._Z4mis1PiS_S_S_S_S_S_ii,"a",@progbits
	.sectionflags	@""
	.align	4
.nv.constant0._Z4mis1PiS_S_S_S_S_S_ii:
	.zero		960


//--------------------- .nv.constant0._Z4initPiS_S_ii --------------------------
	.section	.nv.constant0._Z4initPiS_S_ii,"a",@progbits
	.sectionflags	@""
	.align	4
.nv.constant0._Z4initPiS_S_ii:
	.zero		928


//--------------------- SYMBOLS --------------------------

	.type		.nv.reservedSmem.offset0,@object
	.size		.nv.reservedSmem.offset0,0x4
